	.target	sm_90a

	.elftype	@"ET_EXEC"


//--------------------- .note.nv.tkinfo           --------------------------
	.section	.note.nv.tkinfo,"",@"SHT_NOTE"
	.sectionflags	@"SHF_NOTE_NV_TKINFO"
	.tkinfo
        /*0018*/ 	.word	0x00000002
        /*0030*/ 	.string	""
        /*0030*/ 	.string	"ptxas"
        /*0030*/ 	.string	"Cuda compilation tools, release 13.0, V13.0.88"
        /*0030*/ 	.string	"Build cuda_13.0.r13.0/compiler.36424714_0"
        /*0030*/ 	.string	"-arch sm_90a -m 64 "



//--------------------- .note.nv.cuinfo           --------------------------
	.section	.note.nv.cuinfo,"",@"SHT_NOTE"
	.sectionflags	@"SHF_NOTE_NV_CUINFO"
        /*0018*/ 	.short	0x0002
        /*001a*/ 	.short	0x005a
        /*001c*/ 	.short	0x0082
	.zero		2


//--------------------- .nv.info                  --------------------------
	.section	.nv.info,"",@"SHT_CUDA_INFO"
	.align	4


	//----- nvinfo : EIATTR_REGCOUNT
	.align		4
        /*0000*/ 	.byte	0x04, 0x2f
        /*0002*/ 	.short	(.L_16 - .L_15)
	.align		4
.L_15:
        /*0004*/ 	.word	index@(_ZN7cutlass13device_kernelINS_4gemm6kernel13GemmUniversalIN4cute5tupleIJiiiiEEENS1_10collective13CollectiveMmaINS1_39MainloopSm90TmaGmmaRmemAWarpSpecializedILi2ENS5_IJNS4_1CILi1EEESB_SB_EEENS1_35KernelTmaWarpSpecializedCooperativeEEENS5_IJNSA_ILi256EEENSA_ILi64EEESG_EEENS_10tfloat32_tENS5_IJlSB_lEEESI_NS5_IJSB_llEEENS4_8TiledMMAINS4_8MMA_AtomIJNS4_4SM904GMMA29MMA_64x64x8_F32TF32TF32_RS_TNILNSO_7ScaleInE1ELSQ_1EEEEEENS4_6LayoutINS5_IJNSA_ILi2EEESB_SB_EEENS5_IJSB_NSA_ILi0EEESW_EEEEENS5_IJNS4_10UnderscoreESZ_SZ_EEEEENS4_13SM90_TMA_LOADENS4_14ComposedLayoutINS4_7SwizzleILi3ELi4ELi3EEENS4_18smem_ptr_flag_bitsILi32EEENST_INS5_IJNSA_ILi8EEENSA_ILi32EEEEEENS5_IJS19_SB_EEEEEEEvNS4_8identityES12_NS13_INS14_ILi1ELi4ELi3EEES17_NST_INS5_IJS18_S18_EEENS5_IJSB_S18_EEEEEEENS4_9Copy_AtomIJNS4_39AutoVectorizingCopyWithAssumedAlignmentILi128EEESI_EEES1E_EENS_8epilogue10collective6detail29Sm90TmaWarpSpecializedAdapterINS1Q_15DefaultEpilogueISI_SJ_SJ_NS1P_6thread17LinearCombinationISI_Li1EffLNS1U_9ScaleType4KindE0ELNS_15FloatRoundStyleE2ESI_EENS1_15EpilogueDefaultEEEEEvvEEEEvNT_6ParamsE)
        /*0008*/ 	.word	0x000000a8


	//----- nvinfo : EIATTR_FRAME_SIZE
	.align		4
.L_16:
        /*000c*/ 	.byte	0x04, 0x11
        /*000e*/ 	.short	(.L_18 - .L_17)
	.align		4
.L_17:
        /*0010*/ 	.word	index@(_ZN7cutlass13device_kernelINS_4gemm6kernel13GemmUniversalIN4cute5tupleIJiiiiEEENS1_10collective13CollectiveMmaINS1_39MainloopSm90TmaGmmaRmemAWarpSpecializedILi2ENS5_IJNS4_1CILi1EEESB_SB_EEENS1_35KernelTmaWarpSpecializedCooperativeEEENS5_IJNSA_ILi256EEENSA_ILi64EEESG_EEENS_10tfloat32_tENS5_IJlSB_lEEESI_NS5_IJSB_llEEENS4_8TiledMMAINS4_8MMA_AtomIJNS4_4SM904GMMA29MMA_64x64x8_F32TF32TF32_RS_TNILNSO_7ScaleInE1ELSQ_1EEEEEENS4_6LayoutINS5_IJNSA_ILi2EEESB_SB_EEENS5_IJSB_NSA_ILi0EEESW_EEEEENS5_IJNS4_10UnderscoreESZ_SZ_EEEEENS4_13SM90_TMA_LOADENS4_14ComposedLayoutINS4_7SwizzleILi3ELi4ELi3EEENS4_18smem_ptr_flag_bitsILi32EEENST_INS5_IJNSA_ILi8EEENSA_ILi32EEEEEENS5_IJS19_SB_EEEEEEEvNS4_8identityES12_NS13_INS14_ILi1ELi4ELi3EEES17_NST_INS5_IJS18_S18_EEENS5_IJSB_S18_EEEEEEENS4_9Copy_AtomIJNS4_39AutoVectorizingCopyWithAssumedAlignmentILi128EEESI_EEES1E_EENS_8epilogue10collective6detail29Sm90TmaWarpSpecializedAdapterINS1Q_15DefaultEpilogueISI_SJ_SJ_NS1P_6thread17LinearCombinationISI_Li1EffLNS1U_9ScaleType4KindE0ELNS_15FloatRoundStyleE2ESI_EENS1_15EpilogueDefaultEEEEEvvEEEEvNT_6ParamsE)
        /*0014*/ 	.word	0x00000048


	//----- nvinfo : EIATTR_MIN_STACK_SIZE
	.align		4
.L_18:
        /*0018*/ 	.byte	0x04, 0x12
        /*001a*/ 	.short	(.L_20 - .L_19)
	.align		4
.L_19:
        /*001c*/ 	.word	index@(_ZN7cutlass13device_kernelINS_4gemm6kernel13GemmUniversalIN4cute5tupleIJiiiiEEENS1_10collective13CollectiveMmaINS1_39MainloopSm90TmaGmmaRmemAWarpSpecializedILi2ENS5_IJNS4_1CILi1EEESB_SB_EEENS1_35KernelTmaWarpSpecializedCooperativeEEENS5_IJNSA_ILi256EEENSA_ILi64EEESG_EEENS_10tfloat32_tENS5_IJlSB_lEEESI_NS5_IJSB_llEEENS4_8TiledMMAINS4_8MMA_AtomIJNS4_4SM904GMMA29MMA_64x64x8_F32TF32TF32_RS_TNILNSO_7ScaleInE1ELSQ_1EEEEEENS4_6LayoutINS5_IJNSA_ILi2EEESB_SB_EEENS5_IJSB_NSA_ILi0EEESW_EEEEENS5_IJNS4_10UnderscoreESZ_SZ_EEEEENS4_13SM90_TMA_LOADENS4_14ComposedLayoutINS4_7SwizzleILi3ELi4ELi3EEENS4_18smem_ptr_flag_bitsILi32EEENST_INS5_IJNSA_ILi8EEENSA_ILi32EEEEEENS5_IJS19_SB_EEEEEEEvNS4_8identityES12_NS13_INS14_ILi1ELi4ELi3EEES17_NST_INS5_IJS18_S18_EEENS5_IJSB_S18_EEEEEEENS4_9Copy_AtomIJNS4_39AutoVectorizingCopyWithAssumedAlignmentILi128EEESI_EEES1E_EENS_8epilogue10collective6detail29Sm90TmaWarpSpecializedAdapterINS1Q_15DefaultEpilogueISI_SJ_SJ_NS1P_6thread17LinearCombinationISI_Li1EffLNS1U_9ScaleType4KindE0ELNS_15FloatRoundStyleE2ESI_EENS1_15EpilogueDefaultEEEEEvvEEEEvNT_6ParamsE)
        /*0020*/ 	.word	0x00000048
.L_20:


//--------------------- .nv.compat                --------------------------
	.section	.nv.compat,"",@"SHT_CUDA_COMPAT_INFO"
	.align	4
        /*0000*/ 	.byte	0x02, 0x09, 0x01, 0x00, 0x02, 0x02, 0x04, 0x00, 0x02, 0x05, 0x05, 0x00, 0x03, 0x07, 0x01, 0x01
        /*0010*/ 	.byte	0x02, 0x03, 0x01, 0x00, 0x02, 0x06, 0x01, 0x00, 0x04, 0x0b, 0x08, 0x00, 0x00, 0x00, 0x00, 0x00
        /*0020*/ 	.byte	0x00, 0x00, 0x00, 0x00


//--------------------- .nv.info._ZN7cutlass13device_kernelINS_4gemm6kernel13GemmUniversalIN4cute5tupleIJiiiiEEENS1_10collective13CollectiveMmaINS1_39MainloopSm90TmaGmmaRmemAWarpSpecializedILi2ENS5_IJNS4_1CILi1EEESB_SB_EEENS1_35KernelTmaWarpSpecializedCooperativeEEENS5_IJNSA_ILi256EEENSA_ILi64EEESG_EEENS_10tfloat32_tENS5_IJlSB_lEEESI_NS5_IJSB_llEEENS4_8TiledMMAINS4_8MMA_AtomIJNS4_4SM904GMMA29MMA_64x64x8_F32TF32TF32_RS_TNILNSO_7ScaleInE1ELSQ_1EEEEEENS4_6LayoutINS5_IJNSA_ILi2EEESB_SB_EEENS5_IJSB_NSA_ILi0EEESW_EEEEENS5_IJNS4_10UnderscoreESZ_SZ_EEEEENS4_13SM90_TMA_LOADENS4_14ComposedLayoutINS4_7SwizzleILi3ELi4ELi3EEENS4_18smem_ptr_flag_bitsILi32EEENST_INS5_IJNSA_ILi8EEENSA_ILi32EEEEEENS5_IJS19_SB_EEEEEEEvNS4_8identityES12_NS13_INS14_ILi1ELi4ELi3EEES17_NST_INS5_IJS18_S18_EEENS5_IJSB_S18_EEEEEEENS4_9Copy_AtomIJNS4_39AutoVectorizingCopyWithAssumedAlignmentILi128EEESI_EEES1E_EENS_8epilogue10collective6detail29Sm90TmaWarpSpecializedAdapterINS1Q_15DefaultEpilogueISI_SJ_SJ_NS1P_6thread17LinearCombinationISI_Li1EffLNS1U_9ScaleType4KindE0ELNS_15FloatRoundStyleE2ESI_EENS1_15EpilogueDefaultEEEEEvvEEEEvNT_6ParamsE --------------------------
	.section	.nv.info._ZN7cutlass13device_kernelINS_4gemm6kernel13GemmUniversalIN4cute5tupleIJiiiiEEENS1_10collective13CollectiveMmaINS1_39MainloopSm90TmaGmmaRmemAWarpSpecializedILi2ENS5_IJNS4_1CILi1EEESB_SB_EEENS1_35KernelTmaWarpSpecializedCooperativeEEENS5_IJNSA_ILi256EEENSA_ILi64EEESG_EEENS_10tfloat32_tENS5_IJlSB_lEEESI_NS5_IJSB_llEEENS4_8TiledMMAINS4_8MMA_AtomIJNS4_4SM904GMMA29MMA_64x64x8_F32TF32TF32_RS_TNILNSO_7ScaleInE1ELSQ_1EEEEEENS4_6LayoutINS5_IJNSA_ILi2EEESB_SB_EEENS5_IJSB_NSA_ILi0EEESW_EEEEENS5_IJNS4_10UnderscoreESZ_SZ_EEEEENS4_13SM90_TMA_LOADENS4_14ComposedLayoutINS4_7SwizzleILi3ELi4ELi3EEENS4_18smem_ptr_flag_bitsILi32EEENST_INS5_IJNSA_ILi8EEENSA_ILi32EEEEEENS5_IJS19_SB_EEEEEEEvNS4_8identityES12_NS13_INS14_ILi1ELi4ELi3EEES17_NST_INS5_IJS18_S18_EEENS5_IJSB_S18_EEEEEEENS4_9Copy_AtomIJNS4_39AutoVectorizingCopyWithAssumedAlignmentILi128EEESI_EEES1E_EENS_8epilogue10collective6detail29Sm90TmaWarpSpecializedAdapterINS1Q_15DefaultEpilogueISI_SJ_SJ_NS1P_6thread17LinearCombinationISI_Li1EffLNS1U_9ScaleType4KindE0ELNS_15FloatRoundStyleE2ESI_EENS1_15EpilogueDefaultEEEEEvvEEEEvNT_6ParamsE,"",@"SHT_CUDA_INFO"
	.sectionflags	@""
	.align	4


	//----- nvinfo : EIATTR_CUDA_API_VERSION
	.align		4
        /*0000*/ 	.byte	0x04, 0x37
        /*0002*/ 	.short	(.L_22 - .L_21)
.L_21:
        /*0004*/ 	.word	0x00000082


	//----- nvinfo : EIATTR_KPARAM_INFO
	.align		4
.L_22:
        /*0008*/ 	.byte	0x04, 0x17
        /*000a*/ 	.short	(.L_24 - .L_23)
.L_23:
        /*000c*/ 	.word	0x00000000
        /*0010*/ 	.short	0x0000
        /*0012*/ 	.short	0x0070
        /*0014*/ 	.byte	0x00, 0xf0, 0x01, 0x10


	//----- nvinfo : EIATTR_SPARSE_MMA_MASK
	.align		4
.L_24:
        /*0018*/ 	.byte	0x03, 0x50
        /*001a*/ 	.short	0x0000


	//----- nvinfo : EIATTR_MAXREG_COUNT
	.align		4
        /*001c*/ 	.byte	0x03, 0x1b
        /*001e*/ 	.short	0x00a8


	//----- nvinfo : EIATTR_NUM_BARRIERS
	.align		4
        /*0020*/ 	.byte	0x02, 0x4c
        /*0022*/ 	.byte	0x01
	.zero		1


	//----- nvinfo : EIATTR_EXTERNS
	.align		4
        /*0024*/ 	.byte	0x04, 0x0f
        /*0026*/ 	.short	(.L_26 - .L_25)


	//   ....[0]....
	.align		4
.L_25:
        /*0028*/ 	.word	index@(__assertfail)


	//----- nvinfo : EIATTR_ANNOTATIONS
	.align		4
.L_26:
        /*002c*/ 	.byte	0x04, 0x55
        /*002e*/ 	.short	(.L_28 - .L_27)


	//   ....[0]....
.L_27:
        /*0030*/ 	.word	0x00000001
        /*0034*/ 	.byte	0x90, 0x02, 0x00, 0x00, 0x01, 0x00, 0x00, 0x00, 0x80, 0x05, 0x00, 0x00, 0x01, 0x00, 0x00, 0x00
        /* <DEDUP_REMOVED lines=34> */
        /*0264*/ 	.byte	0x40, 0xac, 0x00, 0x00


	//----- nvinfo : EIATTR_MERCURY_ISA_VERSION
	.align		4
.L_28:
        /*0268*/ 	.byte	0x03, 0x5f
        /*026a*/ 	.short	0x0101


	//----- nvinfo : EIATTR_INT_WARP_WIDE_INSTR_OFFSETS
	.align		4
        /*026c*/ 	.byte	0x04, 0x31
        /*026e*/ 	.short	(.L_30 - .L_29)


	//   ....[0]....
.L_29:
        /*0270*/ 	.word	0x000003a0


	//   ....[1]....
        /*0274*/ 	.word	0x000003b0


	//   ....[2]....
        /*0278*/ 	.word	0x00000460


	//----- nvinfo : EIATTR_COOP_GROUP_MASK_REGIDS
	.align		4
.L_30:
        /*027c*/ 	.byte	0x04, 0x29
        /*027e*/ 	.short	(.L_32 - .L_31)


	//   ....[0]....
.L_31:
        /*0280*/ 	.word	0xffffffff


	//   ....[1]....
        /*0284*/ 	.word	0xffffffff


	//   ....[2]....
        /*0288*/ 	.word	0xffffffff


	//   ....[3]....
        /*028c*/ 	.word	0xffffffff


	//   ....[4]....
        /*0290*/ 	.word	0x0500000f


	//----- nvinfo : EIATTR_COOP_GROUP_INSTR_OFFSETS
	.align		4
.L_32:
        /*0294*/ 	.byte	0x04, 0x28
        /*0296*/ 	.short	(.L_34 - .L_33)


	//   ....[0]....
.L_33:
        /*0298*/ 	.word	0x00000070


	//   ....[1]....
        /*029c*/ 	.word	0x00000080


	//   ....[2]....
        /*02a0*/ 	.word	0x00000140


	//   ....[3]....
        /*02a4*/ 	.word	0x000002d0


	//   ....[4]....
        /*02a8*/ 	.word	0x0000adf0


	//----- nvinfo : EIATTR_REG_RECONFIG
	.align		4
.L_34:
        /*02ac*/ 	.byte	0x01, 0x54
	.zero		2


	//----- nvinfo : EIATTR_SYSCALL_OFFSETS
	.align		4
        /*02b0*/ 	.byte	0x04, 0x46
        /*02b2*/ 	.short	(.L_36 - .L_35)


	//   ....[0]....
.L_35:
        /*02b4*/ 	.word	0x00001400


	//   ....[1]....
        /*02b8*/ 	.word	0x00001530


	//   ....[2]....
        /*02bc*/ 	.word	0x00001620


	//   ....[3]....
        /*02c0*/ 	.word	0x00009420


	//   ....[4]....
        /*02c4*/ 	.word	0x00009550


	//----- nvinfo : EIATTR_MBARRIER_INSTR_OFFSETS
	.align		4
.L_36:
        /*02c8*/ 	.byte	0x04, 0x39
        /*02ca*/ 	.short	(.L_38 - .L_37)


	//   ....[0]....
.L_37:
        /*02cc*/ 	.word	0x00000240
        /*02d0*/ 	.word	0x000000ff
        /*02d4*/ 	.word	0x00000000
        /*02d8*/ 	.short	0x0100
        /*02da*/ 	.byte	0x08
	.zero		1


	//   ....[1]....
        /*02dc*/ 	.word	0x00000250
        /*02e0*/ 	.word	0x000000ff
        /*02e4*/ 	.word	0x00000010
        /*02e8*/ 	.short	0x0100
        /*02ea*/ 	.byte	0x08
	.zero		1


	//   ....[2]....
        /*02ec*/ 	.word	0x00000260
        /*02f0*/ 	.word	0x000000ff
        /*02f4*/ 	.word	0x00000008
        /*02f8*/ 	.short	0x0100
        /*02fa*/ 	.byte	0x08
	.zero		1


	//   ....[3]....
        /*02fc*/ 	.word	0x00000270
        /*0300*/ 	.word	0x000000ff
        /*0304*/ 	.word	0x00000018
        /*0308*/ 	.short	0x0100
        /*030a*/ 	.byte	0x08
	.zero		1


	//   ....[4]....
        /*030c*/ 	.word	0x000004d0
        /*0310*/ 	.word	0x000000ff
        /*0314*/ 	.word	0x00000030
        /*0318*/ 	.short	0x0100
        /*031a*/ 	.byte	0x08
	.zero		1


	//   ....[5]....
        /*031c*/ 	.word	0x000004f0
        /*0320*/ 	.word	0x000000ff
        /*0324*/ 	.word	0x00000038
        /*0328*/ 	.short	0x0100
        /*032a*/ 	.byte	0x08
	.zero		1


	//   ....[6]....
        /*032c*/ 	.word	0x000016c0
        /*0330*/ 	.word	0x00000003
        /*0334*/ 	.word	0x00000000
        /*0338*/ 	.short	0x010a
        /*033a*/ 	.byte	0x3f
	.zero		1


	//   ....[7]....
        /*033c*/ 	.word	0x00001700
        /*0340*/ 	.word	0x00000003
        /*0344*/ 	.word	0x00000000
        /*0348*/ 	.short	0x010a
        /*034a*/ 	.byte	0x3f
	.zero		1


	//   ....[8]....
        /*034c*/ 	.word	0x00001840
        /*0350*/ 	.word	0x00000003
        /*0354*/ 	.word	0x00000000
        /*0358*/ 	.short	0x010a
        /*035a*/ 	.byte	0x3f
	.zero		1


	//   ....[9]....
        /*035c*/ 	.word	0x000021c0
        /*0360*/ 	.word	0x00000003
        /*0364*/ 	.word	0x00000000
        /*0368*/ 	.short	0x010a
        /*036a*/ 	.byte	0x3f
	.zero		1


	//   ....[10]....
        /*036c*/ 	.word	0x000024d0
        /*0370*/ 	.word	0x00000007
        /*0374*/ 	.word	0x00000000
        /*0378*/ 	.short	0x010a
        /*037a*/ 	.byte	0x3f
	.zero		1


	//   ....[11]....
        /*037c*/ 	.word	0x00002750
        /*0380*/ 	.word	0x000000ff
        /*0384*/ 	.word	0x00000000
        /*0388*/ 	.short	0x0101
        /*038a*/ 	.byte	0x07
	.zero		1


	//   ....[12]....
        /*038c*/ 	.word	0x00002da0
        /*0390*/ 	.word	0x00000007
        /*0394*/ 	.word	0x00000000
        /*0398*/ 	.short	0x010a
        /*039a*/ 	.byte	0x3f
	.zero		1


	//   ....[13]....
        /*039c*/ 	.word	0x00003290
        /*03a0*/ 	.word	0x000000ff
        /*03a4*/ 	.word	0x00000000
        /*03a8*/ 	.short	0x0101
        /*03aa*/ 	.byte	0x06
	.zero		1


	//   ....[14]....
        /*03ac*/ 	.word	0x00003a80
        /*03b0*/ 	.word	0x000000ff
        /*03b4*/ 	.word	0x00000000
        /*03b8*/ 	.short	0x0101
        /*03ba*/ 	.byte	0x04
	.zero		1


	//   ....[15]....
        /*03bc*/ 	.word	0x00009850
        /*03c0*/ 	.word	0x00000024
        /*03c4*/ 	.word	0x00000010
        /*03c8*/ 	.short	0x010a
        /*03ca*/ 	.byte	0x3f
	.zero		1


	//   ....[16]....
        /*03cc*/ 	.word	0x0000a4f0
        /*03d0*/ 	.word	0x00000003
        /*03d4*/ 	.word	0x00000038
        /*03d8*/ 	.short	0x0101
        /*03da*/ 	.byte	0x3f
	.zero		1


	//   ....[17]....
        /*03dc*/ 	.word	0x0000acd0
        /*03e0*/ 	.word	0x00000006
        /*03e4*/ 	.word	0x00000000
        /*03e8*/ 	.short	0x010a
        /*03ea*/ 	.byte	0x3f
	.zero		1


	//   ....[18]....
        /*03ec*/ 	.word	0x0000ad40
        /*03f0*/ 	.word	0x00000003
        /*03f4*/ 	.word	0x00000000
        /*03f8*/ 	.short	0x010a
        /*03fa*/ 	.byte	0x3f
	.zero		1


	//   ....[19]....
        /*03fc*/ 	.word	0x0000ae20
        /*0400*/ 	.word	0x00000003
        /*0404*/ 	.word	0x00000000
        /*0408*/ 	.short	0x010a
        /*040a*/ 	.byte	0x3f
	.zero		1


	//   ....[20]....
        /*040c*/ 	.word	0x0000ae70
        /*0410*/ 	.word	0x00000003
        /*0414*/ 	.word	0x00000000
        /*0418*/ 	.short	0x010a
        /*041a*/ 	.byte	0x3f
	.zero		1


	//   ....[21]....
        /*041c*/ 	.word	0x0000aec0
        /*0420*/ 	.word	0x00000007
        /*0424*/ 	.word	0x00000000
        /*0428*/ 	.short	0x010a
        /*042a*/ 	.byte	0x3f
	.zero		1


	//   ....[22]....
        /*042c*/ 	.word	0x0000af90
        /*0430*/ 	.word	0x00000024
        /*0434*/ 	.word	0x00000010
        /*0438*/ 	.short	0x010a
        /*043a*/ 	.byte	0x3f
	.zero		1


	//   ....[23]....
        /*043c*/ 	.word	0x0000b060
        /*0440*/ 	.word	0x00000006
        /*0444*/ 	.word	0x00000000
        /*0448*/ 	.short	0x010a
        /*044a*/ 	.byte	0x3f
	.zero		1


	//----- nvinfo : EIATTR_NUM_MBARRIERS
	.align		4
.L_38:
        /*044c*/ 	.byte	0x03, 0x38
        /*044e*/ 	.short	0x0006


	//----- nvinfo : EIATTR_EXIT_INSTR_OFFSETS
	.align		4
        /*0450*/ 	.byte	0x04, 0x1c
        /*0452*/ 	.short	(.L_40 - .L_39)


	//   ....[0]....
.L_39:
        /*0454*/ 	.word	0x00000690


	//   ....[1]....
        /*0458*/ 	.word	0x00000f80


	//   ....[2]....
        /*045c*/ 	.word	0x00008910


	//   ....[3]....
        /*0460*/ 	.word	0x00008fa0


	//   ....[4]....
        /*0464*/ 	.word	0x0000ad90


	//----- nvinfo : EIATTR_MAX_THREADS
	.align		4
.L_40:
        /*0468*/ 	.byte	0x04, 0x05
        /*046a*/ 	.short	(.L_42 - .L_41)
.L_41:
        /*046c*/ 	.word	0x00000180
        /*0470*/ 	.word	0x00000001
        /*0474*/ 	.word	0x00000001


	//----- nvinfo : EIATTR_CRS_STACK_SIZE
	.align		4
.L_42:
        /*0478*/ 	.byte	0x04, 0x1e
        /*047a*/ 	.short	(.L_44 - .L_43)
.L_43:
        /*047c*/ 	.word	0x00000000


	//----- nvinfo : EIATTR_CBANK_PARAM_SIZE
	.align		4
.L_44:
        /*0480*/ 	.byte	0x03, 0x19
        /*0482*/ 	.short	0x0470


	//----- nvinfo : EIATTR_PARAM_CBANK
	.align		4
        /*0484*/ 	.byte	0x04, 0x0a
        /*0486*/ 	.short	(.L_46 - .L_45)
	.align		4
.L_45:
        /*0488*/ 	.word	index@(.nv.constant0._ZN7cutlass13device_kernelINS_4gemm6kernel13GemmUniversalIN4cute5tupleIJiiiiEEENS1_10collective13CollectiveMmaINS1_39MainloopSm90TmaGmmaRmemAWarpSpecializedILi2ENS5_IJNS4_1CILi1EEESB_SB_EEENS1_35KernelTmaWarpSpecializedCooperativeEEENS5_IJNSA_ILi256EEENSA_ILi64EEESG_EEENS_10tfloat32_tENS5_IJlSB_lEEESI_NS5_IJSB_llEEENS4_8TiledMMAINS4_8MMA_AtomIJNS4_4SM904GMMA29MMA_64x64x8_F32TF32TF32_RS_TNILNSO_7ScaleInE1ELSQ_1EEEEEENS4_6LayoutINS5_IJNSA_ILi2EEESB_SB_EEENS5_IJSB_NSA_ILi0EEESW_EEEEENS5_IJNS4_10UnderscoreESZ_SZ_EEEEENS4_13SM90_TMA_LOADENS4_14ComposedLayoutINS4_7SwizzleILi3ELi4ELi3EEENS4_18smem_ptr_flag_bitsILi32EEENST_INS5_IJNSA_ILi8EEENSA_ILi32EEEEEENS5_IJS19_SB_EEEEEEEvNS4_8identityES12_NS13_INS14_ILi1ELi4ELi3EEES17_NST_INS5_IJS18_S18_EEENS5_IJSB_S18_EEEEEEENS4_9Copy_AtomIJNS4_39AutoVectorizingCopyWithAssumedAlignmentILi128EEESI_EEES1E_EENS_8epilogue10collective6detail29Sm90TmaWarpSpecializedAdapterINS1Q_15DefaultEpilogueISI_SJ_SJ_NS1P_6thread17LinearCombinationISI_Li1EffLNS1U_9ScaleType4KindE0ELNS_15FloatRoundStyleE2ESI_EENS1_15EpilogueDefaultEEEEEvvEEEEvNT_6ParamsE)
        /*048c*/ 	.short	0x0210
        /*048e*/ 	.short	0x0470


	//----- nvinfo : EIATTR_SW_WAR
	.align		4
.L_46:
        /*0490*/ 	.byte	0x04, 0x36
        /*0492*/ 	.short	(.L_48 - .L_47)
.L_47:
        /*0494*/ 	.word	0x00000008
.L_48:


//--------------------- .nv.callgraph             --------------------------
	.section	.nv.callgraph,"",@"SHT_CUDA_CALLGRAPH"
	.align	4
	.sectionentsize	8
	.align		4
        /*0000*/ 	.word	0x00000000
	.align		4
        /*0004*/ 	.word	0xffffffff
	.align		4
        /*0008*/ 	.word	index@(_ZN7cutlass13device_kernelINS_4gemm6kernel13GemmUniversalIN4cute5tupleIJiiiiEEENS1_10collective13CollectiveMmaINS1_39MainloopSm90TmaGmmaRmemAWarpSpecializedILi2ENS5_IJNS4_1CILi1EEESB_SB_EEENS1_35KernelTmaWarpSpecializedCooperativeEEENS5_IJNSA_ILi256EEENSA_ILi64EEESG_EEENS_10tfloat32_tENS5_IJlSB_lEEESI_NS5_IJSB_llEEENS4_8TiledMMAINS4_8MMA_AtomIJNS4_4SM904GMMA29MMA_64x64x8_F32TF32TF32_RS_TNILNSO_7ScaleInE1ELSQ_1EEEEEENS4_6LayoutINS5_IJNSA_ILi2EEESB_SB_EEENS5_IJSB_NSA_ILi0EEESW_EEEEENS5_IJNS4_10UnderscoreESZ_SZ_EEEEENS4_13SM90_TMA_LOADENS4_14ComposedLayoutINS4_7SwizzleILi3ELi4ELi3EEENS4_18smem_ptr_flag_bitsILi32EEENST_INS5_IJNSA_ILi8EEENSA_ILi32EEEEEENS5_IJS19_SB_EEEEEEEvNS4_8identityES12_NS13_INS14_ILi1ELi4ELi3EEES17_NST_INS5_IJS18_S18_EEENS5_IJSB_S18_EEEEEEENS4_9Copy_AtomIJNS4_39AutoVectorizingCopyWithAssumedAlignmentILi128EEESI_EEES1E_EENS_8epilogue10collective6detail29Sm90TmaWarpSpecializedAdapterINS1Q_15DefaultEpilogueISI_SJ_SJ_NS1P_6thread17LinearCombinationISI_Li1EffLNS1U_9ScaleType4KindE0ELNS_15FloatRoundStyleE2ESI_EENS1_15EpilogueDefaultEEEEEvvEEEEvNT_6ParamsE)
	.align		4
        /*000c*/ 	.word	index@(__assertfail)
	.align		4
        /*0010*/ 	.word	0x00000000
	.align		4
        /*0014*/ 	.word	0xfffffffe
	.align		4
        /*0018*/ 	.word	0x00000000
	.align		4
        /*001c*/ 	.word	0xfffffffd
	.align		4
        /*0020*/ 	.word	0x00000000
	.align		4
        /*0024*/ 	.word	0xfffffffc


//--------------------- .nv.constant4             --------------------------
	.section	.nv.constant4,"a",@progbits
	.align	8
	.align		8
.nv.constant4:
        /*0000*/ 	.dword	__assertfail
	.align		8
        /*0008*/ 	.dword	__unnamed_1
	.align		8
        /*0010*/ 	.dword	__unnamed_2
	.align		8
        /*0018*/ 	.dword	_ZN40_INTERNAL_6225b412_4_k_cu_2a717536_343194cuda3std3__45__cpo5beginE
	.align		8
        /*0020*/ 	.dword	_ZN40_INTERNAL_6225b412_4_k_cu_2a717536_343194cuda3std3__45__cpo3endE
	.align		8
        /*0028*/ 	.dword	_ZN40_INTERNAL_6225b412_4_k_cu_2a717536_343194cuda3std3__45__cpo6cbeginE
	.align		8
        /*0030*/ 	.dword	_ZN40_INTERNAL_6225b412_4_k_cu_2a717536_343194cuda3std3__45__cpo4cendE
	.align		8
        /*0038*/ 	.dword	_ZN40_INTERNAL_6225b412_4_k_cu_2a717536_343194cuda3std3__442_GLOBAL__N__6225b412_4_k_cu_2a717536_343196ignoreE
	.align		8
        /*0040*/ 	.dword	_ZN40_INTERNAL_6225b412_4_k_cu_2a717536_343194cuda3std3__419piecewise_constructE
	.align		8
        /*0048*/ 	.dword	_ZN40_INTERNAL_6225b412_4_k_cu_2a717536_343194cuda3std3__48in_placeE
	.align		8
        /*0050*/ 	.dword	_ZN40_INTERNAL_6225b412_4_k_cu_2a717536_343194cuda3std6ranges3__45__cpo4swapE
	.align		8
        /*0058*/ 	.dword	_ZN40_INTERNAL_6225b412_4_k_cu_2a717536_343194cuda3std6ranges3__45__cpo9iter_moveE
	.align		8
        /*0060*/ 	.dword	_ZN40_INTERNAL_6225b412_4_k_cu_2a717536_343194cute7productE
	.align		8
        /*0068*/ 	.dword	_ZN40_INTERNAL_6225b412_4_k_cu_2a717536_343194cute1_E
	.align		8
        /*0070*/ 	.dword	$str$24
	.align		8
        /*0078*/ 	.dword	$str$25


//--------------------- .text._ZN7cutlass13device_kernelINS_4gemm6kernel13GemmUniversalIN4cute5tupleIJiiiiEEENS1_10collective13CollectiveMmaINS1_39MainloopSm90TmaGmmaRmemAWarpSpecializedILi2ENS5_IJNS4_1CILi1EEESB_SB_EEENS1_35KernelTmaWarpSpecializedCooperativeEEENS5_IJNSA_ILi256EEENSA_ILi64EEESG_EEENS_10tfloat32_tENS5_IJlSB_lEEESI_NS5_IJSB_llEEENS4_8TiledMMAINS4_8MMA_AtomIJNS4_4SM904GMMA29MMA_64x64x8_F32TF32TF32_RS_TNILNSO_7ScaleInE1ELSQ_1EEEEEENS4_6LayoutINS5_IJNSA_ILi2EEESB_SB_EEENS5_IJSB_NSA_ILi0EEESW_EEEEENS5_IJNS4_10UnderscoreESZ_SZ_EEEEENS4_13SM90_TMA_LOADENS4_14ComposedLayoutINS4_7SwizzleILi3ELi4ELi3EEENS4_18smem_ptr_flag_bitsILi32EEENST_INS5_IJNSA_ILi8EEENSA_ILi32EEEEEENS5_IJS19_SB_EEEEEEEvNS4_8identityES12_NS13_INS14_ILi1ELi4ELi3EEES17_NST_INS5_IJS18_S18_EEENS5_IJSB_S18_EEEEEEENS4_9Copy_AtomIJNS4_39AutoVectorizingCopyWithAssumedAlignmentILi128EEESI_EEES1E_EENS_8epilogue10collective6detail29Sm90TmaWarpSpecializedAdapterINS1Q_15DefaultEpilogueISI_SJ_SJ_NS1P_6thread17LinearCombinationISI_Li1EffLNS1U_9ScaleType4KindE0ELNS_15FloatRoundStyleE2ESI_EENS1_15EpilogueDefaultEEEEEvvEEEEvNT_6ParamsE --------------------------
	.section	.text._ZN7cutlass13device_kernelINS_4gemm6kernel13GemmUniversalIN4cute5tupleIJiiiiEEENS1_10collective13CollectiveMmaINS1_39MainloopSm90TmaGmmaRmemAWarpSpecializedILi2ENS5_IJNS4_1CILi1EEESB_SB_EEENS1_35KernelTmaWarpSpecializedCooperativeEEENS5_IJNSA_ILi256EEENSA_ILi64EEESG_EEENS_10tfloat32_tENS5_IJlSB_lEEESI_NS5_IJSB_llEEENS4_8TiledMMAINS4_8MMA_AtomIJNS4_4SM904GMMA29MMA_64x64x8_F32TF32TF32_RS_TNILNSO_7ScaleInE1ELSQ_1EEEEEENS4_6LayoutINS5_IJNSA_ILi2EEESB_SB_EEENS5_IJSB_NSA_ILi0EEESW_EEEEENS5_IJNS4_10UnderscoreESZ_SZ_EEEEENS4_13SM90_TMA_LOADENS4_14ComposedLayoutINS4_7SwizzleILi3ELi4ELi3EEENS4_18smem_ptr_flag_bitsILi32EEENST_INS5_IJNSA_ILi8EEENSA_ILi32EEEEEENS5_IJS19_SB_EEEEEEEvNS4_8identityES12_NS13_INS14_ILi1ELi4ELi3EEES17_NST_INS5_IJS18_S18_EEENS5_IJSB_S18_EEEEEEENS4_9Copy_AtomIJNS4_39AutoVectorizingCopyWithAssumedAlignmentILi128EEESI_EEES1E_EENS_8epilogue10collective6detail29Sm90TmaWarpSpecializedAdapterINS1Q_15DefaultEpilogueISI_SJ_SJ_NS1P_6thread17LinearCombinationISI_Li1EffLNS1U_9ScaleType4KindE0ELNS_15FloatRoundStyleE2ESI_EENS1_15EpilogueDefaultEEEEEvvEEEEvNT_6ParamsE,"ax",@progbits
	.align	128
.text._ZN7cutlass13device_kernelINS_4gemm6kernel13GemmUniversalIN4cute5tupleIJiiiiEEENS1_10collective13CollectiveMmaINS1_39MainloopSm90TmaGmmaRmemAWarpSpecializedILi2ENS5_IJNS4_1CILi1EEESB_SB_EEENS1_35KernelTmaWarpSpecializedCooperativeEEENS5_IJNSA_ILi256EEENSA_ILi64EEESG_EEENS_10tfloat32_tENS5_IJlSB_lEEESI_NS5_IJSB_llEEENS4_8TiledMMAINS4_8MMA_AtomIJNS4_4SM904GMMA29MMA_64x64x8_F32TF32TF32_RS_TNILNSO_7ScaleInE1ELSQ_1EEEEEENS4_6LayoutINS5_IJNSA_ILi2EEESB_SB_EEENS5_IJSB_NSA_ILi0EEESW_EEEEENS5_IJNS4_10UnderscoreESZ_SZ_EEEEENS4_13SM90_TMA_LOADENS4_14ComposedLayoutINS4_7SwizzleILi3ELi4ELi3EEENS4_18smem_ptr_flag_bitsILi32EEENST_INS5_IJNSA_ILi8EEENSA_ILi32EEEEEENS5_IJS19_SB_EEEEEEEvNS4_8identityES12_NS13_INS14_ILi1ELi4ELi3EEES17_NST_INS5_IJS18_S18_EEENS5_IJSB_S18_EEEEEEENS4_9Copy_AtomIJNS4_39AutoVectorizingCopyWithAssumedAlignmentILi128EEESI_EEES1E_EENS_8epilogue10collective6detail29Sm90TmaWarpSpecializedAdapterINS1Q_15DefaultEpilogueISI_SJ_SJ_NS1P_6thread17LinearCombinationISI_Li1EffLNS1U_9ScaleType4KindE0ELNS_15FloatRoundStyleE2ESI_EENS1_15EpilogueDefaultEEEEEvvEEEEvNT_6ParamsE:
        .type           _ZN7cutlass13device_kernelINS_4gemm6kernel13GemmUniversalIN4cute5tupleIJiiiiEEENS1_10collective13CollectiveMmaINS1_39MainloopSm90TmaGmmaRmemAWarpSpecializedILi2ENS5_IJNS4_1CILi1EEESB_SB_EEENS1_35KernelTmaWarpSpecializedCooperativeEEENS5_IJNSA_ILi256EEENSA_ILi64EEESG_EEENS_10tfloat32_tENS5_IJlSB_lEEESI_NS5_IJSB_llEEENS4_8TiledMMAINS4_8MMA_AtomIJNS4_4SM904GMMA29MMA_64x64x8_F32TF32TF32_RS_TNILNSO_7ScaleInE1ELSQ_1EEEEEENS4_6LayoutINS5_IJNSA_ILi2EEESB_SB_EEENS5_IJSB_NSA_ILi0EEESW_EEEEENS5_IJNS4_10UnderscoreESZ_SZ_EEEEENS4_13SM90_TMA_LOADENS4_14ComposedLayoutINS4_7SwizzleILi3ELi4ELi3EEENS4_18smem_ptr_flag_bitsILi32EEENST_INS5_IJNSA_ILi8EEENSA_ILi32EEEEEENS5_IJS19_SB_EEEEEEEvNS4_8identityES12_NS13_INS14_ILi1ELi4ELi3EEES17_NST_INS5_IJS18_S18_EEENS5_IJSB_S18_EEEEEEENS4_9Copy_AtomIJNS4_39AutoVectorizingCopyWithAssumedAlignmentILi128EEESI_EEES1E_EENS_8epilogue10collective6detail29Sm90TmaWarpSpecializedAdapterINS1Q_15DefaultEpilogueISI_SJ_SJ_NS1P_6thread17LinearCombinationISI_Li1EffLNS1U_9ScaleType4KindE0ELNS_15FloatRoundStyleE2ESI_EENS1_15EpilogueDefaultEEEEEvvEEEEvNT_6ParamsE,@function
        .size           _ZN7cutlass13device_kernelINS_4gemm6kernel13GemmUniversalIN4cute5tupleIJiiiiEEENS1_10collective13CollectiveMmaINS1_39MainloopSm90TmaGmmaRmemAWarpSpecializedILi2ENS5_IJNS4_1CILi1EEESB_SB_EEENS1_35KernelTmaWarpSpecializedCooperativeEEENS5_IJNSA_ILi256EEENSA_ILi64EEESG_EEENS_10tfloat32_tENS5_IJlSB_lEEESI_NS5_IJSB_llEEENS4_8TiledMMAINS4_8MMA_AtomIJNS4_4SM904GMMA29MMA_64x64x8_F32TF32TF32_RS_TNILNSO_7ScaleInE1ELSQ_1EEEEEENS4_6LayoutINS5_IJNSA_ILi2EEESB_SB_EEENS5_IJSB_NSA_ILi0EEESW_EEEEENS5_IJNS4_10UnderscoreESZ_SZ_EEEEENS4_13SM90_TMA_LOADENS4_14ComposedLayoutINS4_7SwizzleILi3ELi4ELi3EEENS4_18smem_ptr_flag_bitsILi32EEENST_INS5_IJNSA_ILi8EEENSA_ILi32EEEEEENS5_IJS19_SB_EEEEEEEvNS4_8identityES12_NS13_INS14_ILi1ELi4ELi3EEES17_NST_INS5_IJS18_S18_EEENS5_IJSB_S18_EEEEEEENS4_9Copy_AtomIJNS4_39AutoVectorizingCopyWithAssumedAlignmentILi128EEESI_EEES1E_EENS_8epilogue10collective6detail29Sm90TmaWarpSpecializedAdapterINS1Q_15DefaultEpilogueISI_SJ_SJ_NS1P_6thread17LinearCombinationISI_Li1EffLNS1U_9ScaleType4KindE0ELNS_15FloatRoundStyleE2ESI_EENS1_15EpilogueDefaultEEEEEvvEEEEvNT_6ParamsE,(.L_x_203 - _ZN7cutlass13device_kernelINS_4gemm6kernel13GemmUniversalIN4cute5tupleIJiiiiEEENS1_10collective13CollectiveMmaINS1_39MainloopSm90TmaGmmaRmemAWarpSpecializedILi2ENS5_IJNS4_1CILi1EEESB_SB_EEENS1_35KernelTmaWarpSpecializedCooperativeEEENS5_IJNSA_ILi256EEENSA_ILi64EEESG_EEENS_10tfloat32_tENS5_IJlSB_lEEESI_NS5_IJSB_llEEENS4_8TiledMMAINS4_8MMA_AtomIJNS4_4SM904GMMA29MMA_64x64x8_F32TF32TF32_RS_TNILNSO_7ScaleInE1ELSQ_1EEEEEENS4_6LayoutINS5_IJNSA_ILi2EEESB_SB_EEENS5_IJSB_NSA_ILi0EEESW_EEEEENS5_IJNS4_10UnderscoreESZ_SZ_EEEEENS4_13SM90_TMA_LOADENS4_14ComposedLayoutINS4_7SwizzleILi3ELi4ELi3EEENS4_18smem_ptr_flag_bitsILi32EEENST_INS5_IJNSA_ILi8EEENSA_ILi32EEEEEENS5_IJS19_SB_EEEEEEEvNS4_8identityES12_NS13_INS14_ILi1ELi4ELi3EEES17_NST_INS5_IJS18_S18_EEENS5_IJSB_S18_EEEEEEENS4_9Copy_AtomIJNS4_39AutoVectorizingCopyWithAssumedAlignmentILi128EEESI_EEES1E_EENS_8epilogue10collective6detail29Sm90TmaWarpSpecializedAdapterINS1Q_15DefaultEpilogueISI_SJ_SJ_NS1P_6thread17LinearCombinationISI_Li1EffLNS1U_9ScaleType4KindE0ELNS_15FloatRoundStyleE2ESI_EENS1_15EpilogueDefaultEEEEEvvEEEEvNT_6ParamsE)
        .other          _ZN7cutlass13device_kernelINS_4gemm6kernel13GemmUniversalIN4cute5tupleIJiiiiEEENS1_10collective13CollectiveMmaINS1_39MainloopSm90TmaGmmaRmemAWarpSpecializedILi2ENS5_IJNS4_1CILi1EEESB_SB_EEENS1_35KernelTmaWarpSpecializedCooperativeEEENS5_IJNSA_ILi256EEENSA_ILi64EEESG_EEENS_10tfloat32_tENS5_IJlSB_lEEESI_NS5_IJSB_llEEENS4_8TiledMMAINS4_8MMA_AtomIJNS4_4SM904GMMA29MMA_64x64x8_F32TF32TF32_RS_TNILNSO_7ScaleInE1ELSQ_1EEEEEENS4_6LayoutINS5_IJNSA_ILi2EEESB_SB_EEENS5_IJSB_NSA_ILi0EEESW_EEEEENS5_IJNS4_10UnderscoreESZ_SZ_EEEEENS4_13SM90_TMA_LOADENS4_14ComposedLayoutINS4_7SwizzleILi3ELi4ELi3EEENS4_18smem_ptr_flag_bitsILi32EEENST_INS5_IJNSA_ILi8EEENSA_ILi32EEEEEENS5_IJS19_SB_EEEEEEEvNS4_8identityES12_NS13_INS14_ILi1ELi4ELi3EEES17_NST_INS5_IJS18_S18_EEENS5_IJSB_S18_EEEEEEENS4_9Copy_AtomIJNS4_39AutoVectorizingCopyWithAssumedAlignmentILi128EEESI_EEES1E_EENS_8epilogue10collective6detail29Sm90TmaWarpSpecializedAdapterINS1Q_15DefaultEpilogueISI_SJ_SJ_NS1P_6thread17LinearCombinationISI_Li1EffLNS1U_9ScaleType4KindE0ELNS_15FloatRoundStyleE2ESI_EENS1_15EpilogueDefaultEEEEEvvEEEEvNT_6ParamsE,@"STO_CUDA_ENTRY STV_DEFAULT"
_ZN7cutlass13device_kernelINS_4gemm6kernel13GemmUniversalIN4cute5tupleIJiiiiEEENS1_10collective13CollectiveMmaINS1_39MainloopSm90TmaGmmaRmemAWarpSpecializedILi2ENS5_IJNS4_1CILi1EEESB_SB_EEENS1_35KernelTmaWarpSpecializedCooperativeEEENS5_IJNSA_ILi256EEENSA_ILi64EEESG_EEENS_10tfloat32_tENS5_IJlSB_lEEESI_NS5_IJSB_llEEENS4_8TiledMMAINS4_8MMA_AtomIJNS4_4SM904GMMA29MMA_64x64x8_F32TF32TF32_RS_TNILNSO_7ScaleInE1ELSQ_1EEEEEENS4_6LayoutINS5_IJNSA_ILi2EEESB_SB_EEENS5_IJSB_NSA_ILi0EEESW_EEEEENS5_IJNS4_10UnderscoreESZ_SZ_EEEEENS4_13SM90_TMA_LOADENS4_14ComposedLayoutINS4_7SwizzleILi3ELi4ELi3EEENS4_18smem_ptr_flag_bitsILi32EEENST_INS5_IJNSA_ILi8EEENSA_ILi32EEEEEENS5_IJS19_SB_EEEEEEEvNS4_8identityES12_NS13_INS14_ILi1ELi4ELi3EEES17_NST_INS5_IJS18_S18_EEENS5_IJSB_S18_EEEEEEENS4_9Copy_AtomIJNS4_39AutoVectorizingCopyWithAssumedAlignmentILi128EEESI_EEES1E_EENS_8epilogue10collective6detail29Sm90TmaWarpSpecializedAdapterINS1Q_15DefaultEpilogueISI_SJ_SJ_NS1P_6thread17LinearCombinationISI_Li1EffLNS1U_9ScaleType4KindE0ELNS_15FloatRoundStyleE2ESI_EENS1_15EpilogueDefaultEEEEEvvEEEEvNT_6ParamsE:
[----:B------:R-:W0:Y:S02]  /*0000*/  LDC R1, c[0x0][0x28] ;  /* 0x00000a00ff017b82 */ /* 0x000e240000000800 */
[----:B0-----:R-:W-:Y:S01]  /*0010*/  VIADD R1, R1, 0xffffffb8 ;  /* 0xffffffb801017836 */ /* 0x001fe20000000000 */
[----:B------:R-:W0:Y:S01]  /*0020*/  S2R R0, SR_TID.X ;  /* 0x0000000000007919 */ /* 0x000e220000002100 */
[----:B------:R-:W-:Y:S01]  /*0030*/  ELECT P0, URZ, PT ;  /* 0x00000000003f782f */ /* 0x000fe20003800000 */
[----:B------:R-:W-:Y:S01]  /*0040*/  BSSY B0, `(.L_x_0) ;  /* 0x000000f000007945 */ /* 0x000fe20003800000 */
[--C-:B0-----:R-:W-:Y:S02]  /*0050*/  SHF.R.U32.HI R2, RZ, 0x5, R0.reuse ;  /* 0x00000005ff027819 */ /* 0x101fe40000011600 */
[----:B------:R-:W-:-:S03]  /*0060*/  SHF.R.U32.HI R12, RZ, 0x7, R0 ;  /* 0x00000007ff0c7819 */ /* 0x000fc60000011600 */
[----:B------:R-:W0:Y:S04]  /*0070*/  SHFL.IDX PT, R5, R2, RZ, 0x1f ;  /* 0x00001fff02057589 */ /* 0x000e2800000e0000 */
[----:B------:R1:W2:Y:S01]  /*0080*/  SHFL.IDX PT, R10, R12, RZ, 0x1f ;  /* 0x00001fff0c0a7589 */ /* 0x0002a200000e0000 */
[----:B0-----:R-:W-:-:S13]  /*0090*/  ISETP.NE.OR P0, PT, R5, RZ, !P0 ;  /* 0x000000ff0500720c */ /* 0x001fda0004705670 */
[----:B-12---:R-:W-:Y:S05]  /*00a0*/  @P0 BRA `(.L_x_1) ;  /* 0x0000000000200947 */ /* 0x006fea0003800000 */
[----:B------:R-:W-:Y:S02]  /*00b0*/  ULDC.64 UR4, c[0x0][0x198] ;  /* 0x0000660000047ab9 */ /* 0x000fe40000000a00 */
[----:B------:R-:W-:Y:S02]  /*00c0*/  UIADD3 UR6, UP0, UR4, 0xf0, URZ ;  /* 0x000000f004067890 */ /* 0x000fe4000ff1e03f */
[----:B------:R-:W-:Y:S02]  /*00d0*/  UIADD3 UR4, UP1, UR4, 0x1f0, URZ ;  /* 0x000001f004047890 */ /* 0x000fe4000ff3e03f */
[----:B------:R-:W-:Y:S02]  /*00e0*/  UIADD3.X UR7, URZ, UR5, URZ, UP0, !UPT ;  /* 0x000000053f077290 */ /* 0x000fe400087fe43f */
[----:B------:R-:W-:-:S07]  /*00f0*/  UIADD3.X UR5, URZ, UR5, URZ, UP1, !UPT ;  /* 0x000000053f057290 */ /* 0x000fce0008ffe43f */
[----:B------:R0:W-:Y:S02]  /*0100*/  UTMACCTL.PF [UR6] ;  /* 0x00000000060079b9 */ /* 0x0001e40008040000 */
[----:B------:R0:W-:Y:S02]  /*0110*/  UTMACCTL.PF [UR4] ;  /* 0x00000000040079b9 */ /* 0x0001e40008040000 */
[----:B0-----:R-:W-:Y:S01]  /*0120*/  NOP ;  /* 0x0000000000007918 */ /* 0x001fe20000000000 */
.L_x_1:
[----:B------:R-:W-:Y:S05]  /*0130*/  BSYNC B0 ;  /* 0x0000000000007941 */ /* 0x000fea0003800000 */
.L_x_0:
[----:B------:R-:W0:Y:S02]  /*0140*/  SHFL.IDX PT, R3, R2, RZ, 0x1f ;  /* 0x00001fff02037589 */ /* 0x000e2400000e0000 */
[----:B0-----:R-:W-:-:S13]  /*0150*/  ISETP.NE.AND P0, PT, R3, RZ, PT ;  /* 0x000000ff0300720c */ /* 0x001fda0003f05270 */
[----:B------:R-:W-:Y:S05]  /*0160*/  @P0 BRA `(.L_x_2) ;  /* 0x0000000000480947 */ /* 0x000fea0003800000 */
[----:B------:R-:W0:Y:S01]  /*0170*/  S2UR UR8, SR_CgaCtaId ;  /* 0x00000000000879c3 */ /* 0x000e220000008800 */
[----:B------:R-:W-:Y:S01]  /*0180*/  UMOV UR4, 0x400 ;  /* 0x0000040000047882 */ /* 0x000fe20000000000 */
[----:B------:R-:W-:Y:S01]  /*0190*/  UMOV UR5, 0x1 ;  /* 0x0000000100057882 */ /* 0x000fe20000000000 */
[----:B------:R-:W-:Y:S01]  /*01a0*/  UMOV UR6, 0x100 ;  /* 0x0000010000067882 */ /* 0x000fe20000000000 */
[----:B------:R-:W-:Y:S01]  /*01b0*/  ELECT P0, URZ, PT ;  /* 0x00000000003f782f */ /* 0x000fe20003800000 */
[----:B------:R-:W-:-:S04]  /*01c0*/  UIADD3 UR6, -UR6, 0x100000, URZ ;  /* 0x0010000006067890 */ /* 0x000fc8000fffe13f */
[----:B------:R-:W-:Y:S02]  /*01d0*/  USHF.L.U32 UR7, UR6, 0xb, URZ ;  /* 0x0000000b06077899 */ /* 0x000fe4000800063f */
[----:B------:R-:W-:Y:S02]  /*01e0*/  USHF.L.U32 UR6, UR6, 0x1, URZ ;  /* 0x0000000106067899 */ /* 0x000fe4000800063f */
[----:B0-----:R-:W-:Y:S02]  /*01f0*/  ULEA UR8, UR8, UR4, 0x18 ;  /* 0x0000000408087291 */ /* 0x001fe4000f8ec03f */
[----:B------:R-:W-:-:S04]  /*0200*/  UIADD3 UR4, -UR5, 0x100000, URZ ;  /* 0x0010000005047890 */ /* 0x000fc8000fffe13f */
[----:B------:R-:W-:Y:S02]  /*0210*/  USHF.L.U32 UR5, UR4, 0xb, URZ ;  /* 0x0000000b04057899 */ /* 0x000fe4000800063f */
[----:B------:R-:W-:Y:S01]  /*0220*/  USHF.L.U32 UR4, UR4, 0x1, URZ ;  /* 0x0000000104047899 */ /* 0x000fe2000800063f */
[----:B------:R-:W0:Y:S11]  /*0230*/  FENCE.VIEW.ASYNC.S ;  /* 0x00000000000073c6 */ /* 0x000e360000000000 */
[----:B0-----:R0:W1:Y:S01]  /*0240*/  SYNCS.EXCH.64 URZ, [UR8], UR4 ;  /* 0x00000004083f75b2 */ /* 0x0010620008000100 */
[----:B------:R0:W2:Y:S01]  /*0250*/  SYNCS.EXCH.64 URZ, [UR8+0x10], UR6 ;  /* 0x00001006083f75b2 */ /* 0x0000a20008000100 */
[----:B------:R0:W3:Y:S01]  /*0260*/  SYNCS.EXCH.64 URZ, [UR8+0x8], UR4 ;  /* 0x00000804083f75b2 */ /* 0x0000e20008000100 */
[----:B------:R0:W4:Y:S01]  /*0270*/  SYNCS.EXCH.64 URZ, [UR8+0x18], UR6 ;  /* 0x00001806083f75b2 */ /* 0x0001220008000100 */
[----:B------:R-:W-:Y:S01]  /*0280*/  NOP ;  /* 0x0000000000007918 */ /* 0x000fe20000000000 */
.L_x_2:
[----:B------:R-:W5:Y:S01]  /*0290*/  LDL.LU R6, [R1+0xc] ;  /* 0x00000c0001067983 */ /* 0x000f620000300800 */
[----:B------:R-:W1:Y:S01]  /*02a0*/  LDC R4, c[0x0][0x65c] ;  /* 0x00019700ff047b82 */ /* 0x000e620000000800 */
[----:B------:R-:W-:Y:S02]  /*02b0*/  ELECT P0, URZ, PT ;  /* 0x00000000003f782f */ /* 0x000fe40003800000 */
[----:B------:R-:W-:Y:S01]  /*02c0*/  ISETP.NE.AND P2, PT, R10, RZ, PT ;  /* 0x000000ff0a00720c */ /* 0x000fe20003f45270 */
[----:B------:R-:W2:Y:S01]  /*02d0*/  SHFL.IDX PT, R2, R2, RZ, 0x1f ;  /* 0x00001fff02027589 */ /* 0x000ea200000e0000 */
[----:B0-----:R-:W-:Y:S01]  /*02e0*/  UMOV UR4, 0x20 ;  /* 0x0000002000047882 */ /* 0x001fe20000000000 */
[----:B------:R-:W-:Y:S01]  /*02f0*/  NOP ;  /* 0x0000000000007918 */ /* 0x000fe20000000000 */
[----:B------:R-:W-:Y:S01]  /*0300*/  NOP ;  /* 0x0000000000007918 */ /* 0x000fe20000000000 */
[----:B------:R-:W0:Y:S01]  /*0310*/  S2R R3, SR_CTAID.Y ;  /* 0x0000000000037919 */ /* 0x000e220000002600 */
[----:B-1----:R-:W-:-:S02]  /*0320*/  ISETP.NE.AND P3, PT, R4, 0x1, PT ;  /* 0x000000010400780c */ /* 0x002fc40003f65270 */
[----:B------:R-:W1:Y:S01]  /*0330*/  S2R R4, SR_CTAID.X ;  /* 0x0000000000047919 */ /* 0x000e620000002500 */
[----:B--2---:R-:W-:Y:S02]  /*0340*/  ISETP.NE.OR P0, PT, R2, RZ, !P0 ;  /* 0x000000ff0200720c */ /* 0x004fe40004705670 */
[----:B------:R-:W-:-:S04]  /*0350*/  SHF.R.S32.HI R2, RZ, 0x1f, R5 ;  /* 0x0000001fff027819 */ /* 0x000fc80000011405 */
[----:B------:R-:W-:-:S04]  /*0360*/  LEA.HI R2, R2, R5, RZ, 0x2 ;  /* 0x0000000502027211 */ /* 0x000fc800078f10ff */
[----:B------:R-:W1:Y:S01]  /*0370*/  @P3 LDC R9, c[0x0][0x10] ;  /* 0x00000400ff093b82 */ /* 0x000e620000000800 */
[----:B------:R-:W-:Y:S01]  /*0380*/  LOP3.LUT R2, R2, 0xfffffffc, RZ, 0xc0, !PT ;  /* 0xfffffffc02027812 */ /* 0x000fe200078ec0ff */
[----:B------:R-:W-:Y:S01]  /*0390*/  @P3 IMAD.MOV.U32 R7, RZ, RZ, RZ ;  /* 0x000000ffff073224 */ /* 0x000fe200078e00ff */
[----:B------:R-:W-:Y:S01]  /*03a0*/  VOTEU.ALL UP0, P0 ;  /* 0x00000000003f7886 */ /* 0x000fe20000000000 */
[----:B------:R-:W-:Y:S02]  /*03b0*/  VOTEU.ALL UP1, P0 ;  /* 0x00000000003f7886 */ /* 0x000fe40000020000 */
[----:B------:R-:W-:Y:S02]  /*03c0*/  IMAD.IADD R2, R5, 0x1, -R2 ;  /* 0x0000000105027824 */ /* 0x000fe400078e0a02 */
[----:B------:R-:W2:Y:S01]  /*03d0*/  @!UP0 S2UR UR7, SR_CgaCtaId ;  /* 0x00000000000789c3 */ /* 0x000ea20000008800 */
[----:B------:R-:W-:Y:S01]  /*03e0*/  @!UP0 UMOV UR6, 0x400 ;  /* 0x0000040000068882 */ /* 0x000fe20000000000 */
[----:B------:R-:W-:-:S04]  /*03f0*/  @!UP0 UIADD3 UR4, -UR4, 0x100000, URZ ;  /* 0x0010000004048890 */ /* 0x000fc8000fffe13f */
[----:B------:R-:W-:Y:S02]  /*0400*/  @!UP0 USHF.L.U32 UR5, UR4, 0xb, URZ ;  /* 0x0000000b04058899 */ /* 0x000fe4000800063f */
[----:B------:R-:W-:Y:S01]  /*0410*/  @!UP0 USHF.L.U32 UR4, UR4, 0x1, URZ ;  /* 0x0000000104048899 */ /* 0x000fe2000800063f */
[C---:B------:R-:W-:Y:S01]  /*0420*/  ISETP.NE.AND P1, PT, R2.reuse, 0x3, PT ;  /* 0x000000030200780c */ /* 0x040fe20003f25270 */
[----:B------:R-:W-:Y:S01]  /*0430*/  IMAD.MOV.U32 R5, RZ, RZ, RZ ;  /* 0x000000ffff057224 */ /* 0x000fe200078e00ff */
[----:B------:R-:W3:Y:S01]  /*0440*/  @!P3 LDC R11, c[0x0][0xc] ;  /* 0x00000300ff0bbb82 */ /* 0x000ee20000000800 */
[----:B--2---:R-:W-:Y:S01]  /*0450*/  @!UP0 ULEA UR8, UR7, UR6, 0x18 ;  /* 0x0000000607088291 */ /* 0x004fe2000f8ec03f */
[----:B------:R-:W-:Y:S01]  /*0460*/  VOTEU.ALL UP0, P0 ;  /* 0x00000000003f7886 */ /* 0x000fe20000000000 */
[----:B------:R-:W-:Y:S01]  /*0470*/  ISETP.EQ.OR P0, PT, R2, RZ, !P1 ;  /* 0x000000ff0200720c */ /* 0x000fe20004f02670 */
[----:B------:R-:W-:Y:S01]  /*0480*/  ULDC UR6, c[0x0][0xc] ;  /* 0x0000030000067ab9 */ /* 0x000fe20000000800 */
[----:B------:R-:W-:-:S02]  /*0490*/  ULDC UR7, c[0x0][0x10] ;  /* 0x0000040000077ab9 */ /* 0x000fc40000000800 */
[C---:B------:R-:W-:Y:S01]  /*04a0*/  ISETP.EQ.AND P0, PT, R10.reuse, RZ, P0 ;  /* 0x000000ff0a00720c */ /* 0x040fe20000702270 */
[----:B------:R-:W-:Y:S01]  /*04b0*/  VIADD R10, R10, 0xffffffff ;  /* 0xffffffff0a0a7836 */ /* 0x000fe20000000000 */
[----:B------:R-:W2:Y:S04]  /*04c0*/  FENCE.VIEW.ASYNC.S ;  /* 0x00000000000073c6 */ /* 0x000ea80000000000 */
[----:B--2---:R-:W4:Y:S01]  /*04d0*/  @!UP0 SYNCS.EXCH.64 URZ, [UR8+0x30], UR4 ;  /* 0x00003004083f85b2 */ /* 0x004f220008000100 */
[----:B------:R-:W-:Y:S01]  /*04e0*/  ISETP.GE.U32.AND P1, PT, R10, 0x2, PT ;  /* 0x000000020a00780c */ /* 0x000fe20003f26070 */
[----:B------:R2:W4:Y:S01]  /*04f0*/  @!UP1 SYNCS.EXCH.64 URZ, [UR8+0x38], UR4 ;  /* 0x00003804083f95b2 */ /* 0x0005220008000100 */
[----:B------:R-:W-:Y:S01]  /*0500*/  NOP ;  /* 0x0000000000007918 */ /* 0x000fe20000000000 */
[----:B--2---:R-:W-:-:S03]  /*0510*/  UIMAD.WIDE.U32 UR4, UR6, UR7, URZ ;  /* 0x00000007060472a5 */ /* 0x004fc6000f8e003f */
[----:B------:R-:W-:Y:S02]  /*0520*/  ULDC UR6, c[0x0][0x14] ;  /* 0x0000050000067ab9 */ /* 0x000fe40000000800 */
[----:B------:R-:W-:Y:S02]  /*0530*/  UIMAD.WIDE.U32 UR54, UR4, UR6, URZ ;  /* 0x00000006043672a5 */ /* 0x000fe4000f8e003f */
[----:B------:R-:W-:-:S04]  /*0540*/  UIMAD UR45, UR5, UR6, URZ ;  /* 0x00000006052d72a4 */ /* 0x000fc8000f8e023f */
[----:B------:R-:W-:Y:S01]  /*0550*/  UIADD3 UR45, UR55, UR45, URZ ;  /* 0x0000002d372d7290 */ /* 0x000fe2000fffe03f */
[----:B-----5:R-:W-:-:S04]  /*0560*/  LOP3.LUT R6, R6, 0xffffefff, RZ, 0xc0, !PT ;  /* 0xffffefff06067812 */ /* 0x020fc800078ec0ff */
[----:B------:R-:W-:-:S05]  /*0570*/  @P3 LOP3.LUT R6, R6, 0x1000, RZ, 0xfc, !PT ;  /* 0x0000100006063812 */ /* 0x000fca00078efcff */
[----:B------:R0:W-:Y:S02]  /*0580*/  STL [R1+0xc], R6 ;  /* 0x00000c0601007387 */ /* 0x0001e40000100800 */
[----:B0-----:R-:W-:-:S04]  /*0590*/  @P3 IMAD.MOV.U32 R6, RZ, RZ, R3 ;  /* 0x000000ffff063224 */ /* 0x001fc800078e0003 */
[----:B-1----:R-:W-:-:S04]  /*05a0*/  @P3 IMAD.WIDE.U32 R8, R4, R9, R6 ;  /* 0x0000000904083225 */ /* 0x002fc800078e0006 */
[----:B---3--:R-:W-:-:S04]  /*05b0*/  @!P3 IMAD.WIDE.U32 R6, R11, R3, R4 ;  /* 0x000000030b06b225 */ /* 0x008fc800078e0004 */
[----:B------:R-:W-:Y:S02]  /*05c0*/  @P3 IMAD.MOV.U32 R11, RZ, RZ, RZ ;  /* 0x000000ffff0b3224 */ /* 0x000fe400078e00ff */
[----:B------:R-:W-:Y:S01]  /*05d0*/  @P3 IMAD.MOV.U32 R20, RZ, RZ, R8 ;  /* 0x000000ffff143224 */ /* 0x000fe200078e0008 */
[----:B------:R-:W-:Y:S01]  /*05e0*/  SEL R8, RZ, 0x1, !P0 ;  /* 0x00000001ff087807 */ /* 0x000fe20004000000 */
[----:B------:R-:W-:Y:S02]  /*05f0*/  @P3 IMAD.IADD R21, R9, 0x1, R11 ;  /* 0x0000000109153824 */ /* 0x000fe400078e020b */
[----:B------:R-:W-:Y:S02]  /*0600*/  @!P3 IMAD.MOV.U32 R20, RZ, RZ, R6 ;  /* 0x000000ffff14b224 */ /* 0x000fe400078e0006 */
[----:B------:R-:W-:Y:S01]  /*0610*/  @!P3 IMAD.MOV.U32 R21, RZ, RZ, R7 ;  /* 0x000000ffff15b224 */ /* 0x000fe200078e0007 */
[----:B------:R-:W-:Y:S02]  /*0620*/  SEL R7, R8, 0x2, P1 ;  /* 0x0000000208077807 */ /* 0x000fe40000800000 */
[----:B------:R0:W-:Y:S04]  /*0630*/  STL [R1+0x1c], R20 ;  /* 0x00001c1401007387 */ /* 0x0001e80000100800 */
[----:B------:R0:W-:Y:S04]  /*0640*/  STL [R1+0x18], R21 ;  /* 0x0000181501007387 */ /* 0x0001e80000100800 */
[----:B------:R0:W-:Y:S01]  /*0650*/  STL [R1+0x14], R7 ;  /* 0x0000140701007387 */ /* 0x0001e20000100800 */
[----:B----4-:R-:W-:Y:S06]  /*0660*/  BAR.SYNC.DEFER_BLOCKING 0x0 ;  /* 0x0000000000007b1d */ /* 0x010fec0000010000 */
[----:B------:R-:W-:Y:S05]  /*0670*/  @!P2 BRA `(.L_x_3) ;  /* 0x0000008000a8a947 */ /* 0x000fea0003800000 */
[----:B------:R-:W-:-:S13]  /*0680*/  ISETP.GT.U32.AND P0, PT, R10, 0x1, PT ;  /* 0x000000010a00780c */ /* 0x000fda0003f04070 */
[----:B------:R-:W-:Y:S05]  /*0690*/  @P0 EXIT ;  /* 0x000000000000094d */ /* 0x000fea0003800000 */
[----:B------:R-:W-:Y:S01]  /*06a0*/  ULDC.64 UR4, c[0x0][0x650] ;  /* 0x0001940000047ab9 */ /* 0x000fe20000000a00 */
[----:B------:R-:W-:Y:S01]  /*06b0*/  PRMT R6, RZ, 0x7610, R6 ;  /* 0x00007610ff067816 */ /* 0x000fe20000000006 */
[----:B------:R-:W-:Y:S01]  /*06c0*/  IMAD.MOV.U32 R89, RZ, RZ, -0x1 ;  /* 0xffffffffff597424 */ /* 0x000fe200078e00ff */
[----:B------:R-:W-:Y:S01]  /*06d0*/  ISETP.GE.U32.AND P0, PT, R20, UR4, PT ;  /* 0x0000000414007c0c */ /* 0x000fe2000bf06070 */
[----:B------:R-:W-:Y:S02]  /*06e0*/  IMAD.MOV.U32 R18, RZ, RZ, -0x1 ;  /* 0xffffffffff127424 */ /* 0x000fe400078e00ff */
[----:B------:R-:W-:Y:S01]  /*06f0*/  IMAD.MOV.U32 R19, RZ, RZ, -0x1 ;  /* 0xffffffffff137424 */ /* 0x000fe200078e00ff */
[----:B------:R-:W-:-:S13]  /*0700*/  ISETP.GE.U32.AND.EX P0, PT, R21, UR5, PT, P0 ;  /* 0x0000000515007c0c */ /* 0x000fda000bf06100 */
[----:B------:R-:W-:Y:S05]  /*0710*/  @P0 BRA `(.L_x_4) ;  /* 0x0000000400600947 */ /* 0x000fea0003800000 */
[----:B------:R-:W1:Y:S01]  /*0720*/  LDC.64 R14, c[0x0][0x628] ;  /* 0x00018a00ff0e7b82 */ /* 0x000e620000000a00 */
[----:B------:R-:W-:Y:S02]  /*0730*/  IMAD.MOV.U32 R6, RZ, RZ, R20 ;  /* 0x000000ffff067224 */ /* 0x000fe400078e0014 */
[----:B0-----:R-:W-:-:S05]  /*0740*/  IMAD.MOV.U32 R7, RZ, RZ, R21 ;  /* 0x000000ffff077224 */ /* 0x001fca00078e0015 */
[----:B------:R-:W0:Y:S08]  /*0750*/  LDC R2, c[0x0][0x630] ;  /* 0x00018c00ff027b82 */ /* 0x000e300000000800 */
[----:B------:R-:W2:Y:S01]  /*0760*/  LDC.64 R16, c[0x0][0x620] ;  /* 0x00018800ff107b82 */ /* 0x000ea20000000a00 */
[----:B-1----:R-:W-:-:S04]  /*0770*/  ISETP.NE.U32.AND P0, PT, R14, RZ, PT ;  /* 0x000000ff0e00720c */ /* 0x002fc80003f05070 */
[----:B------:R-:W-:-:S13]  /*0780*/  ISETP.NE.AND.EX P0, PT, R15, RZ, PT, P0 ;  /* 0x000000ff0f00720c */ /* 0x000fda0003f05300 */
[----:B0-2---:R-:W-:Y:S05]  /*0790*/  @!P0 BRA `(.L_x_5) ;  /* 0x0000000000288947 */ /* 0x005fea0003800000 */
[----:B------:R-:W0:Y:S02]  /*07a0*/  LDC R11, c[0x0][0x634] ;  /* 0x00018d00ff0b7b82 */ /* 0x000e240000000800 */
[----:B0-----:R-:W-:-:S05]  /*07b0*/  IADD3 R11, P0, R20, R11, RZ ;  /* 0x0000000b140b7210 */ /* 0x001fca0007f1e0ff */
[----:B------:R-:W-:-:S04]  /*07c0*/  IMAD.X R13, RZ, RZ, R21, P0 ;  /* 0x000000ffff0d7224 */ /* 0x000fc800000e0615 */
[----:B------:R-:W-:-:S04]  /*07d0*/  IMAD.WIDE.U32 R6, R13, R14, RZ ;  /* 0x0000000e0d067225 */ /* 0x000fc800078e00ff */
[----:B------:R-:W-:-:S04]  /*07e0*/  IMAD.WIDE.U32 R8, P0, R11, R15, R6 ;  /* 0x0000000f0b087225 */ /* 0x000fc80007800006 */
[----:B------:R-:W-:-:S04]  /*07f0*/  IMAD.WIDE.U32 R6, R11, R14, RZ ;  /* 0x0000000e0b067225 */ /* 0x000fc800078e00ff */
[----:B------:R-:W-:Y:S01]  /*0800*/  IMAD.X R11, RZ, RZ, RZ, P0 ;  /* 0x000000ffff0b7224 */ /* 0x000fe200000e06ff */
[----:B------:R-:W-:Y:S01]  /*0810*/  IADD3 RZ, P0, R7, R8, RZ ;  /* 0x0000000807ff7210 */ /* 0x000fe20007f1e0ff */
[----:B------:R-:W-:-:S04]  /*0820*/  IMAD.MOV.U32 R10, RZ, RZ, R9 ;  /* 0x000000ffff0a7224 */ /* 0x000fc800078e0009 */
[----:B------:R-:W-:-:S08]  /*0830*/  IMAD.WIDE.U32.X R6, R13, R15, R10, P0 ;  /* 0x0000000f0d067225 */ /* 0x000fd000000e040a */
.L_x_5:
[-CC-:B------:R-:W-:Y:S01]  /*0840*/  SHF.R.U64 R23, R6, R2.reuse, R7.reuse ;  /* 0x0000000206177219 */ /* 0x180fe20000001207 */
[----:B------:R-:W0:Y:S01]  /*0850*/  LDC R10, c[0x0][0x618] ;  /* 0x00018600ff0a7b82 */ /* 0x000e220000000800 */
[----:B------:R-:W-:Y:S01]  /*0860*/  SHF.R.U32.HI R5, RZ, R2, R7 ;  /* 0x00000002ff057219 */ /* 0x000fe20000011607 */
[----:B------:R-:W-:Y:S01]  /*0870*/  ULDC UR4, c[0x0][0x150] ;  /* 0x0000540000047ab9 */ /* 0x000fe20000000800 */
[----:B------:R-:W-:Y:S01]  /*0880*/  IADD3 R9, P0, RZ, -R23, RZ ;  /* 0x80000017ff097210 */ /* 0x000fe20007f1e0ff */
[----:B------:R-:W-:Y:S01]  /*0890*/  IMAD.MOV.U32 R6, RZ, RZ, R20 ;  /* 0x000000ffff067224 */ /* 0x000fe200078e0014 */
[----:B------:R-:W-:Y:S01]  /*08a0*/  I2FP.F32.U32 R2, R4 ;  /* 0x0000000400027245 */ /* 0x000fe20000201000 */
[----:B------:R-:W-:Y:S02]  /*08b0*/  IMAD.MOV.U32 R7, RZ, RZ, R21 ;  /* 0x000000ffff077224 */ /* 0x000fe400078e0015 */
[----:B------:R-:W1:Y:S01]  /*08c0*/  LDC.64 R24, c[0x0][0x640] ;  /* 0x00019000ff187b82 */ /* 0x000e620000000a00 */
[----:B------:R-:W-:-:S02]  /*08d0*/  IMAD.X R11, RZ, RZ, ~R5, P0 ;  /* 0x000000ffff0b7224 */ /* 0x000fc400000e0e05 */
[----:B------:R-:W-:Y:S01]  /*08e0*/  FMUL R2, R2, UR4 ;  /* 0x0000000402027c20 */ /* 0x000fe20008400000 */
[----:B------:R-:W-:Y:S01]  /*08f0*/  IMAD.WIDE.U32 R6, R9, R16, R6 ;  /* 0x0000001009067225 */ /* 0x000fe200078e0006 */
[----:B------:R-:W-:-:S03]  /*0900*/  ULDC UR4, c[0x0][0x154] ;  /* 0x0000550000047ab9 */ /* 0x000fc60000000800 */
[----:B------:R-:W-:Y:S01]  /*0910*/  IMAD R8, R11, R16, RZ ;  /* 0x000000100b087224 */ /* 0x000fe200078e02ff */
[----:B------:R-:W2:Y:S01]  /*0920*/  LDC R5, c[0x0][0x144] ;  /* 0x00005100ff057b82 */ /* 0x000ea20000000800 */
[----:B------:R-:W3:Y:S02]  /*0930*/  F2I.U32.TRUNC.NTZ R2, R2 ;  /* 0x0000000200027305 */ /* 0x000ee4000020f000 */
[----:B------:R-:W-:-:S04]  /*0940*/  IMAD R9, R9, R17, R8 ;  /* 0x0000001109097224 */ /* 0x000fc800078e0208 */
[----:B------:R-:W-:Y:S01]  /*0950*/  IMAD.IADD R7, R7, 0x1, R9 ;  /* 0x0000000107077824 */ /* 0x000fe200078e0209 */
[----:B------:R-:W4:Y:S01]  /*0960*/  LDC R18, c[0x0][0x608] ;  /* 0x00018200ff127b82 */ /* 0x000f220000000800 */
[----:B------:R-:W-:-:S03]  /*0970*/  IMAD.MOV.U32 R9, RZ, RZ, -0x1 ;  /* 0xffffffffff097424 */ /* 0x000fc600078e00ff */
[-CC-:B0-----:R-:W-:Y:S02]  /*0980*/  SHF.R.U64 R16, R6, R10.reuse, R7.reuse ;  /* 0x0000000a06107219 */ /* 0x181fe40000001207 */
[----:B------:R-:W-:Y:S02]  /*0990*/  I2FP.F32.U32 R6, R3 ;  /* 0x0000000300067245 */ /* 0x000fe40000201000 */
[----:B------:R-:W0:Y:S01]  /*09a0*/  LDC R22, c[0x0][0x658] ;  /* 0x00019600ff167b82 */ /* 0x000e220000000800 */
[----:B-1----:R-:W-:Y:S01]  /*09b0*/  ISETP.NE.U32.AND P0, PT, R24, RZ, PT ;  /* 0x000000ff1800720c */ /* 0x002fe20003f05070 */
[----:B---3--:R-:W-:Y:S02]  /*09c0*/  IMAD.MOV R8, RZ, RZ, -R2 ;  /* 0x000000ffff087224 */ /* 0x008fe400078e0a02 */
[----:B------:R-:W-:Y:S01]  /*09d0*/  FMUL R6, R6, UR4 ;  /* 0x0000000406067c20 */ /* 0x000fe20008400000 */
[----:B------:R-:W-:Y:S02]  /*09e0*/  SHF.R.U32.HI R7, RZ, R10, R7 ;  /* 0x0000000aff077219 */ /* 0x000fe40000011607 */
[----:B------:R-:W-:Y:S01]  /*09f0*/  ISETP.NE.AND.EX P0, PT, R25, RZ, PT, P0 ;  /* 0x000000ff1900720c */ /* 0x000fe20003f05300 */
[----:B------:R1:W3:Y:S01]  /*0a00*/  F2I.U32.TRUNC.NTZ R13, R6 ;  /* 0x00000006000d7305 */ /* 0x0002e2000020f000 */
[----:B------:R-:W1:Y:S01]  /*0a10*/  LDC R14, c[0x0][0x148] ;  /* 0x00005200ff0e7b82 */ /* 0x000e620000000800 */
[----:B--2---:R-:W-:-:S07]  /*0a20*/  IMAD R2, R5, R8, R4 ;  /* 0x0000000805027224 */ /* 0x004fce00078e0204 */
[----:B------:R-:W2:Y:S01]  /*0a30*/  LDC R20, c[0x0][0x600] ;  /* 0x00018000ff147b82 */ /* 0x000ea20000000800 */
[-CC-:B----4-:R-:W-:Y:S02]  /*0a40*/  SHF.R.U64 R26, R16, R18.reuse, R7.reuse ;  /* 0x00000012101a7219 */ /* 0x190fe40000001207 */
[----:B------:R-:W-:Y:S01]  /*0a50*/  SHF.R.U32.HI R5, RZ, R18, R7 ;  /* 0x00000012ff057219 */ /* 0x000fe20000011607 */
[----:B------:R-:W-:-:S04]  /*0a60*/  IMAD.MOV.U32 R7, RZ, RZ, 0x1 ;  /* 0x00000001ff077424 */ /* 0x000fc800078e00ff */
[----:B------:R-:W4:Y:S01]  /*0a70*/  LDC R17, c[0x0][0x648] ;  /* 0x00019200ff117b82 */ /* 0x000f220000000800 */
[-C--:B0-----:R-:W-:Y:S02]  /*0a80*/  SHF.L.U32 R4, R9, R22.reuse, RZ ;  /* 0x0000001609047219 */ /* 0x081fe400000006ff */
[--C-:B------:R-:W-:Y:S02]  /*0a90*/  SHF.R.U64 R18, R26, R22, R5.reuse ;  /* 0x000000161a127219 */ /* 0x100fe40000001205 */
[----:B------:R-:W-:Y:S02]  /*0aa0*/  LOP3.LUT R11, RZ, R4, RZ, 0x33, !PT ;  /* 0x00000004ff0b7212 */ /* 0x000fe400078e33ff */
[-C--:B------:R-:W-:Y:S01]  /*0ab0*/  SHF.R.U32.HI R5, RZ, R22.reuse, R5 ;  /* 0x00000016ff057219 */ /* 0x080fe20000011605 */
[----:B------:R-:W0:Y:S01]  /*0ac0*/  LDC R19, c[0x0][0x638] ;  /* 0x00018e00ff137b82 */ /* 0x000e220000000800 */
[----:B------:R-:W-:Y:S01]  /*0ad0*/  SHF.L.U32 R10, R7, R22, RZ ;  /* 0x00000016070a7219 */ /* 0x000fe200000006ff */
[----:B------:R-:W-:-:S06]  /*0ae0*/  IMAD.MOV.U32 R4, RZ, RZ, R18 ;  /* 0x000000ffff047224 */ /* 0x000fcc00078e0012 */
[----:B------:R-:W0:Y:S01]  /*0af0*/  LDC R21, c[0x0][0x610] ;  /* 0x00018400ff157b82 */ /* 0x000e220000000800 */
[----:B-1-3--:R-:W-:Y:S05]  /*0b00*/  @!P0 BRA `(.L_x_6) ;  /* 0x0000000000288947 */ /* 0x00afea0003800000 */
[----:B------:R-:W1:Y:S02]  /*0b10*/  LDC R9, c[0x0][0x64c] ;  /* 0x00019300ff097b82 */ /* 0x000e640000000800 */
[----:B-1----:R-:W-:-:S05]  /*0b20*/  IADD3 R9, P0, R18, R9, RZ ;  /* 0x0000000912097210 */ /* 0x002fca0007f1e0ff */
        /* <DEDUP_REMOVED lines=8> */
.L_x_6:
[----:B----4-:R-:W-:Y:S01]  /*0bb0*/  SHF.R.U64 R4, R4, R17, R5 ;  /* 0x0000001104047219 */ /* 0x010fe20000001205 */
[----:B--2---:R-:W-:Y:S01]  /*0bc0*/  VIADD R5, R20, 0xffffffff ;  /* 0xffffffff14057836 */ /* 0x004fe20000000000 */
[----:B------:R-:W-:Y:S01]  /*0bd0*/  LOP3.LUT R11, R26, R11, RZ, 0xc0, !PT ;  /* 0x0000000b1a0b7212 */ /* 0x000fe200078ec0ff */
[----:B------:R-:W-:Y:S02]  /*0be0*/  IMAD.MOV R13, RZ, RZ, -R13 ;  /* 0x000000ffff0d7224 */ /* 0x000fe400078e0a0d */
[----:B------:R-:W-:Y:S01]  /*0bf0*/  IMAD.MOV R6, RZ, RZ, -R4 ;  /* 0x000000ffff067224 */ /* 0x000fe200078e0a04 */
[----:B------:R-:W-:Y:S01]  /*0c00*/  LOP3.LUT R5, R16, R5, RZ, 0xc0, !PT ;  /* 0x0000000510057212 */ /* 0x000fe200078ec0ff */
[----:B------:R-:W-:Y:S02]  /*0c10*/  @P3 IMAD R2, R14, R13, R3 ;  /* 0x0000000d0e023224 */ /* 0x000fe400078e0203 */
[----:B------:R-:W-:Y:S02]  /*0c20*/  IMAD R11, R10, R4, R11 ;  /* 0x000000040a0b7224 */ /* 0x000fe400078e020b */
[----:B0-----:R-:W-:-:S02]  /*0c30*/  IMAD R3, R6, R19, R18 ;  /* 0x0000001306037224 */ /* 0x001fc400078e0212 */
[----:B------:R-:W-:Y:S02]  /*0c40*/  IMAD R2, R11, R21, R2 ;  /* 0x000000150b027224 */ /* 0x000fe400078e0202 */
[----:B------:R-:W-:Y:S02]  /*0c50*/  IMAD R3, R3, R20, R5 ;  /* 0x0000001403037224 */ /* 0x000fe400078e0205 */
[----:B------:R-:W-:Y:S02]  /*0c60*/  IMAD.MOV.U32 R6, RZ, RZ, 0x1 ;  /* 0x00000001ff067424 */ /* 0x000fe400078e00ff */
[----:B------:R-:W-:Y:S01]  /*0c70*/  IMAD.MOV.U32 R19, RZ, RZ, R23 ;  /* 0x000000ffff137224 */ /* 0x000fe200078e0017 */
[----:B------:R-:W-:Y:S02]  /*0c80*/  SEL R18, R3, R2, !P3 ;  /* 0x0000000203127207 */ /* 0x000fe40005800000 */
[----:B------:R-:W-:-:S07]  /*0c90*/  SEL R89, R2, R3, !P3 ;  /* 0x0000000302597207 */ /* 0x000fce0005800000 */
.L_x_4:
[----:B------:R-:W-:-:S08]  /*0ca0*/  NOP ;  /* 0x0000000000007918 */ /* 0x000fd00000000000 */
[----:B------:R-:W1:Y:S02]  /*0cb0*/  USETMAXREG.TRY_ALLOC.CTAPOOL UP0, 0xe8 ;  /* 0x000000e8000079c8 */ /* 0x000e640008000600 */
[----:B-1----:R-:W-:-:S13]  /*0cc0*/  PLOP3.LUT P0, PT, PT, PT, UP0, 0x80, 0x0 ;  /* 0x000000000000781c */ /* 0x002fda0003f0f008 */
[----:B------:R-:W-:Y:S05]  /*0cd0*/  @!P0 BRA `(.L_x_4) ;  /* 0xfffffffc00f08947 */ /* 0x000fea000383ffff */
[----:B------:R-:W-:Y:S01]  /*0ce0*/  ULDC.64 UR4, c[0x0][0x598] ;  /* 0x0001660000047ab9 */ /* 0x000fe20000000a00 */
[----:B------:R-:W-:Y:S01]  /*0cf0*/  ULDC.64 UR36, c[0x0][0x208] ;  /* 0x0000820000247ab9 */ /* 0x000fe20000000a00 */
[----:B------:R-:W-:-:S04]  /*0d00*/  ISETP.NE.U32.AND P0, PT, RZ, UR4, PT ;  /* 0x00000004ff007c0c */ /* 0x000fc8000bf05070 */
[----:B------:R-:W-:-:S13]  /*0d10*/  ISETP.NE.AND.EX P0, PT, RZ, UR5, PT, P0 ;  /* 0x00000005ff007c0c */ /* 0x000fda000bf05300 */
[----:B------:R-:W-:Y:S05]  /*0d20*/  @!P0 BRA `(.L_x_7) ;  /* 0x00000000001c8947 */ /* 0x000fea0003800000 */
[----:B------:R-:W1:Y:S02]  /*0d30*/  LDC.64 R2, c[0x0][0x598] ;  /* 0x00016600ff027b82 */ /* 0x000e640000000a00 */
[----:B-1----:R-:W2:Y:S02]  /*0d40*/  LDG.E.64 R2, desc[UR36][R2.64] ;  /* 0x0000002402027981 */ /* 0x002ea4000c1e1b00 */
[----:B--2---:R-:W-:-:S04]  /*0d50*/  ISETP.NE.U32.AND P0, PT, R2, RZ, PT ;  /* 0x000000ff0200720c */ /* 0x004fc80003f05070 */
[----:B------:R-:W-:-:S13]  /*0d60*/  ISETP.NE.AND.EX P0, PT, R3, RZ, PT, P0 ;  /* 0x000000ff0300720c */ /* 0x000fda0003f05300 */
[----:B------:R-:W-:Y:S05]  /*0d70*/  @!P0 BRA `(.L_x_7) ;  /* 0x0000000000088947 */ /* 0x000fea0003800000 */
[----:B------:R1:W5:Y:S01]  /*0d80*/  LD.E R88, desc[UR36][R2.64] ;  /* 0x0000002402587980 */ /* 0x000362000c101900 */
[----:B------:R-:W-:Y:S05]  /*0d90*/  BRA `(.L_x_8) ;  /* 0x0000000000247947 */ /* 0x000fea0003800000 */
.L_x_7:
[----:B------:R-:W-:Y:S02]  /*0da0*/  ULDC.64 UR4, c[0x0][0x588] ;  /* 0x0001620000047ab9 */ /* 0x000fe40000000a00 */
[----:B------:R-:W-:-:S04]  /*0db0*/  ISETP.NE.U32.AND P0, PT, RZ, UR4, PT ;  /* 0x00000004ff007c0c */ /* 0x000fc8000bf05070 */
[----:B------:R-:W-:-:S13]  /*0dc0*/  ISETP.NE.AND.EX P0, PT, RZ, UR5, PT, P0 ;  /* 0x00000005ff007c0c */ /* 0x000fda000bf05300 */
[----:B------:R-:W-:Y:S05]  /*0dd0*/  @!P0 BRA `(.L_x_9) ;  /* 0x00000000000c8947 */ /* 0x000fea0003800000 */
[----:B------:R-:W1:Y:S02]  /*0de0*/  LDC.64 R2, c[0x0][0x588] ;  /* 0x00016200ff027b82 */ /* 0x000e640000000a00 */
[----:B-1----:R2:W5:Y:S01]  /*0df0*/  LDG.E R88, desc[UR36][R2.64] ;  /* 0x0000002402587981 */ /* 0x002562000c1e1900 */
[----:B------:R-:W-:Y:S05]  /*0e00*/  BRA `(.L_x_8) ;  /* 0x0000000000087947 */ /* 0x000fea0003800000 */
.L_x_9:
[----:B------:R-:W-:Y:S02]  /*0e10*/  ULDC UR4, c[0x0][0x580] ;  /* 0x0001600000047ab9 */ /* 0x000fe40000000800 */
[----:B------:R-:W-:-:S07]  /*0e20*/  IMAD.U32 R88, RZ, RZ, UR4 ;  /* 0x00000004ff587e24 */ /* 0x000fce000f8e00ff */
.L_x_8:
[----:B------:R-:W-:Y:S02]  /*0e30*/  ULDC.64 UR4, c[0x0][0x5a0] ;  /* 0x0001680000047ab9 */ /* 0x000fe40000000a00 */
[----:B------:R-:W-:-:S04]  /*0e40*/  ISETP.NE.U32.AND P0, PT, RZ, UR4, PT ;  /* 0x00000004ff007c0c */ /* 0x000fc8000bf05070 */
[----:B------:R-:W-:-:S13]  /*0e50*/  ISETP.NE.AND.EX P0, PT, RZ, UR5, PT, P0 ;  /* 0x00000005ff007c0c */ /* 0x000fda000bf05300 */
[----:B------:R-:W-:Y:S05]  /*0e60*/  @!P0 BRA `(.L_x_10) ;  /* 0x00000000001c8947 */ /* 0x000fea0003800000 */
[----:B-12---:R-:W1:Y:S02]  /*0e70*/  LDC.64 R2, c[0x0][0x5a0] ;  /* 0x00016800ff027b82 */ /* 0x006e640000000a00 */
[----:B-1----:R-:W2:Y:S02]  /*0e80*/  LDG.E.64 R2, desc[UR36][R2.64] ;  /* 0x0000002402027981 */ /* 0x002ea4000c1e1b00 */
[----:B--2---:R-:W-:-:S04]  /*0e90*/  ISETP.NE.U32.AND P0, PT, R2, RZ, PT ;  /* 0x000000ff0200720c */ /* 0x004fc80003f05070 */
[----:B------:R-:W-:-:S13]  /*0ea0*/  ISETP.NE.AND.EX P0, PT, R3, RZ, PT, P0 ;  /* 0x000000ff0300720c */ /* 0x000fda0003f05300 */
[----:B------:R-:W-:Y:S05]  /*0eb0*/  @!P0 BRA `(.L_x_10) ;  /* 0x0000000000088947 */ /* 0x000fea0003800000 */
[----:B------:R1:W5:Y:S01]  /*0ec0*/  LD.E R90, desc[UR36][R2.64] ;  /* 0x00000024025a7980 */ /* 0x000362000c101900 */
[----:B------:R-:W-:Y:S05]  /*0ed0*/  BRA `(.L_x_11) ;  /* 0x0000000000247947 */ /* 0x000fea0003800000 */
.L_x_10:
[----:B------:R-:W-:Y:S02]  /*0ee0*/  ULDC.64 UR4, c[0x0][0x590] ;  /* 0x0001640000047ab9 */ /* 0x000fe40000000a00 */
[----:B------:R-:W-:-:S04]  /*0ef0*/  ISETP.NE.U32.AND P0, PT, RZ, UR4, PT ;  /* 0x00000004ff007c0c */ /* 0x000fc8000bf05070 */
[----:B------:R-:W-:-:S13]  /*0f00*/  ISETP.NE.AND.EX P0, PT, RZ, UR5, PT, P0 ;  /* 0x00000005ff007c0c */ /* 0x000fda000bf05300 */
[----:B------:R-:W-:Y:S05]  /*0f10*/  @!P0 BRA `(.L_x_12) ;  /* 0x00000000000c8947 */ /* 0x000fea0003800000 */
[----:B------:R-:W3:Y:S02]  /*0f20*/  LDC.64 R90, c[0x0][0x590] ;  /* 0x00016400ff5a7b82 */ /* 0x000ee40000000a00 */
[----:B---3--:R3:W5:Y:S01]  /*0f30*/  LDG.E R90, desc[UR36][R90.64] ;  /* 0x000000245a5a7981 */ /* 0x008762000c1e1900 */
[----:B------:R-:W-:Y:S05]  /*0f40*/  BRA `(.L_x_11) ;  /* 0x0000000000087947 */ /* 0x000fea0003800000 */
.L_x_12:
[----:B------:R-:W-:Y:S02]  /*0f50*/  ULDC UR4, c[0x0][0x584] ;  /* 0x0001610000047ab9 */ /* 0x000fe40000000800 */
[----:B------:R-:W-:-:S07]  /*0f60*/  IMAD.U32 R90, RZ, RZ, UR4 ;  /* 0x00000004ff5a7e24 */ /* 0x000fce000f8e00ff */
.L_x_11:
[----:B------:R-:W-:-:S13]  /*0f70*/  LOP3.LUT P0, RZ, R6, 0xff, RZ, 0xc0, !PT ;  /* 0x000000ff06ff7812 */ /* 0x000fda000780c0ff */
[----:B------:R-:W-:Y:S05]  /*0f80*/  @!P0 EXIT ;  /* 0x000000000000894d */ /* 0x000fea0003800000 */
[----:B------:R-:W4:Y:S01]  /*0f90*/  LDL R6, [R1+0x14] ;  /* 0x0000140001067983 */ /* 0x000f220000100800 */
[----:B------:R-:W0:Y:S01]  /*0fa0*/  LDC R100, c[0x0][0x658] ;  /* 0x00019600ff647b82 */ /* 0x000e220000000800 */
[C---:B------:R-:W-:Y:S01]  /*0fb0*/  LOP3.LUT R102, R0.reuse, 0x3, RZ, 0xc0, !PT ;  /* 0x0000000300667812 */ /* 0x040fe200078ec0ff */
[----:B------:R-:W-:Y:S01]  /*0fc0*/  ULDC.64 UR4, c[0x0][0x288] ;  /* 0x0000a20000047ab9 */ /* 0x000fe20000000a00 */
[----:B-12---:R-:W-:Y:S02]  /*0fd0*/  LOP3.LUT R2, R0, 0x7f, RZ, 0xc0, !PT ;  /* 0x0000007f00027812 */ /* 0x006fe400078ec0ff */
[----:B------:R-:W-:-:S03]  /*0fe0*/  LOP3.LUT R12, R12, 0x1, RZ, 0xc0, !PT ;  /* 0x000000010c0c7812 */ /* 0x000fc600078ec0ff */
[----:B------:R-:W1:Y:S01]  /*0ff0*/  LDC.64 R96, c[0x0][0x5c8] ;  /* 0x00017200ff607b82 */ /* 0x000e620000000a00 */
[----:B---3--:R-:W-:Y:S01]  /*1000*/  SHF.R.U32.HI R91, RZ, 0x2, R0 ;  /* 0x00000002ff5b7819 */ /* 0x008fe20000011600 */
[----:B0-----:R-:W-:Y:S01]  /*1010*/  IMAD.SHL.U32 R7, R102, 0x8, RZ ;  /* 0x0000000866077824 */ /* 0x001fe200078e00ff */
[----:B------:R-:W-:-:S05]  /*1020*/  SHF.R.U32.HI R4, RZ, 0x1, R2 ;  /* 0x00000001ff047819 */ /* 0x000fca0000011602 */
[----:B------:R-:W0:Y:S01]  /*1030*/  LDC R94, c[0x0][0x600] ;  /* 0x00018000ff5e7b82 */ /* 0x000e220000000800 */
[C---:B------:R-:W-:Y:S01]  /*1040*/  LOP3.LUT R2, R91.reuse, 0x3, RZ, 0xc0, !PT ;  /* 0x000000035b027812 */ /* 0x040fe200078ec0ff */
[----:B------:R-:W-:Y:S01]  /*1050*/  IMAD.SHL.U32 R22, R12, 0x40, RZ ;  /* 0x000000400c167824 */ /* 0x000fe200078e00ff */
[----:B------:R-:W-:Y:S01]  /*1060*/  LOP3.LUT R3, R91, 0x7, RZ, 0xc0, !PT ;  /* 0x000000075b037812 */ /* 0x000fe200078ec0ff */
[----:B------:R-:W-:Y:S01]  /*1070*/  IMAD.U32 R5, RZ, RZ, UR4 ;  /* 0x00000004ff057e24 */ /* 0x000fe2000f8e00ff */
[----:B------:R-:W-:Y:S01]  /*1080*/  LOP3.LUT R4, R4, 0x30, RZ, 0xc0, !PT ;  /* 0x0000003004047812 */ /* 0x000fe200078ec0ff */
[----:B------:R-:W-:Y:S01]  /*1090*/  UIADD3 UR4, UR5, 0x3f, URZ ;  /* 0x0000003f05047890 */ /* 0x000fe2000fffe03f */
[----:B------:R-:W-:Y:S01]  /*10a0*/  LOP3.LUT R2, R7, 0x18, R2, 0xe2, !PT ;  /* 0x0000001807027812 */ /* 0x000fe200078ee202 */
[----:B------:R-:W-:Y:S01]  /*10b0*/  IMAD R102, R102, -0x2, R5 ;  /* 0xfffffffe66667824 */ /* 0x000fe200078e0205 */
[--C-:B------:R-:W-:Y:S01]  /*10c0*/  LOP3.LUT R22, R22, 0x40, R3.reuse, 0xe2, !PT ;  /* 0x0000004016167812 */ /* 0x100fe200078ee203 */
[----:B------:R-:W-:Y:S01]  /*10d0*/  IMAD.SHL.U32 R101, R0, 0x20, RZ ;  /* 0x0000002000657824 */ /* 0x000fe200078e00ff */
[----:B------:R-:W-:Y:S01]  /*10e0*/  IADD3 R3, RZ, -R4, -R3 ;  /* 0x80000004ff037210 */ /* 0x000fe20007ffe803 */
[----:B------:R-:W-:Y:S01]  /*10f0*/  IMAD.MOV.U32 R5, RZ, RZ, -0x1 ;  /* 0xffffffffff057424 */ /* 0x000fe200078e00ff */
[----:B------:R-:W-:Y:S01]  /*1100*/  LOP3.LUT R2, R2, 0x4, R91, 0xf8, !PT ;  /* 0x0000000402027812 */ /* 0x000fe200078ef85b */
[----:B------:R-:W-:Y:S01]  /*1110*/  USHF.R.S32.HI UR5, URZ, 0x1f, UR4 ;  /* 0x0000001f3f057899 */ /* 0x000fe20008011404 */
[----:B------:R-:W-:-:S02]  /*1120*/  IMAD.MOV.U32 R7, RZ, RZ, 0x1 ;  /* 0x00000001ff077424 */ /* 0x000fc400078e00ff */
[----:B------:R-:W-:Y:S01]  /*1130*/  LOP3.LUT R101, R2, 0x1c00, R101, 0xf8, !PT ;  /* 0x00001c0002657812 */ /* 0x000fe200078ef865 */
[----:B------:R-:W-:Y:S01]  /*1140*/  ULEA.HI UR5, UR5, UR4, URZ, 0x6 ;  /* 0x0000000405057291 */ /* 0x000fe2000f8f303f */
[----:B------:R-:W-:Y:S01]  /*1150*/  IMAD R3, R12, -0x40, R3 ;  /* 0xffffffc00c037824 */ /* 0x000fe200078e0203 */
[----:B------:R-:W-:Y:S01]  /*1160*/  SHF.L.U32 R5, R5, R100, RZ ;  /* 0x0000006405057219 */ /* 0x000fe200000006ff */
[----:B------:R-:W-:Y:S01]  /*1170*/  ULDC UR4, c[0x0][0x284] ;  /* 0x0000a10000047ab9 */ /* 0x000fe20000000800 */
[----:B------:R-:W-:Y:S01]  /*1180*/  LOP3.LUT R2, R0, 0x80, RZ, 0xc0, !PT ;  /* 0x0000008000027812 */ /* 0x000fe200078ec0ff */
[----:B------:R-:W-:Y:S01]  /*1190*/  USHF.R.S32.HI UR40, URZ, 0x6, UR5 ;  /* 0x000000063f287899 */ /* 0x000fe20008011405 */
[C-C-:B-1----:R-:W-:Y:S02]  /*11a0*/  SHF.L.U64.HI R98, R96.reuse, 0x7, R97.reuse ;  /* 0x0000000760627819 */ /* 0x142fe40000010261 */
[C---:B------:R-:W-:Y:S01]  /*11b0*/  SHF.L.U64.HI R99, R96.reuse, 0x3, R97 ;  /* 0x0000000360637819 */ /* 0x040fe20000010261 */
[C---:B------:R-:W-:Y:S01]  /*11c0*/  IMAD.SHL.U32 R97, R96.reuse, 0x80, RZ ;  /* 0x0000008060617824 */ /* 0x040fe200078e00ff */
[----:B------:R-:W-:Y:S01]  /*11d0*/  LOP3.LUT P0, RZ, R91, 0x4, RZ, 0xc0, !PT ;  /* 0x000000045bff7812 */ /* 0x000fe2000780c0ff */
[----:B------:R-:W-:Y:S01]  /*11e0*/  IMAD.SHL.U32 R96, R96, 0x8, RZ ;  /* 0x0000000860607824 */ /* 0x000fe200078e00ff */
[----:B------:R-:W-:Y:S01]  /*11f0*/  LOP3.LUT R22, R22, R4, RZ, 0xfc, !PT ;  /* 0x0000000416167212 */ /* 0x000fe200078efcff */
[----:B------:R-:W-:Y:S01]  /*1200*/  IMAD.SHL.U32 R95, R0, 0x2, RZ ;  /* 0x00000002005f7824 */ /* 0x000fe200078e00ff */
[----:B------:R-:W-:Y:S01]  /*1210*/  SHF.L.U32 R100, R7, R100, RZ ;  /* 0x0000006407647219 */ /* 0x000fe200000006ff */
[----:B0-----:R-:W-:Y:S01]  /*1220*/  VIADD R94, R94, 0xffffffff ;  /* 0xffffffff5e5e7836 */ /* 0x001fe20000000000 */
[----:B------:R-:W-:Y:S01]  /*1230*/  SHF.R.U32.HI R2, RZ, 0x7, R2 ;  /* 0x00000007ff027819 */ /* 0x000fe20000011602 */
[----:B------:R-:W-:Y:S01]  /*1240*/  VIADD R92, R3, UR4 ;  /* 0x00000004035c7c36 */ /* 0x000fe20008000000 */
[----:B------:R-:W-:Y:S01]  /*1250*/  LOP3.LUT R93, RZ, R5, RZ, 0x33, !PT ;  /* 0x00000005ff5d7212 */ /* 0x000fe200078e33ff */
[----:B------:R-:W-:Y:S01]  /*1260*/  IMAD.MOV.U32 R23, RZ, RZ, RZ ;  /* 0x000000ffff177224 */ /* 0x000fe200078e00ff */
[----:B------:R-:W-:Y:S01]  /*1270*/  UIADD3 UR41, UR40, -0x1, URZ ;  /* 0xffffffff28297890 */ /* 0x000fe2000fffe03f */
[----:B------:R-:W-:Y:S01]  /*1280*/  UMOV UR38, URZ ;  /* 0x0000003f00267c82 */ /* 0x000fe20008000000 */
[----:B------:R-:W-:Y:S01]  /*1290*/  UMOV UR39, URZ ;  /* 0x0000003f00277c82 */ /* 0x000fe20008000000 */
[----:B----4-:R-:W-:-:S09]  /*12a0*/  LOP3.LUT R120, R6, 0x1, RZ, 0xfc, !PT ;  /* 0x0000000106787812 */ /* 0x010fd200078efcff */
.L_x_167:
[----:B0-----:R-:W0:Y:S01]  /*12b0*/  S2R R3, SR_CgaCtaId ;  /* 0x0000000000037919 */ /* 0x001e220000008800 */
[----:B------:R-:W-:-:S04]  /*12c0*/  MOV R0, 0x400 ;  /* 0x0000040000007802 */ /* 0x000fc80000000f00 */
[----:B0-----:R-:W-:-:S05]  /*12d0*/  LEA R24, R3, R0, 0x18 ;  /* 0x0000000003187211 */ /* 0x001fca00078ec0ff */
[----:B------:R-:W-:-:S05]  /*12e0*/  VIADD R0, R24, 0x800 ;  /* 0x0000080018007836 */ /* 0x000fca0000000000 */
[----:B------:R-:W-:-:S13]  /*12f0*/  LOP3.LUT P0, RZ, R0, 0x9f, RZ, 0xc0, !PT ;  /* 0x0000009f00ff7812 */ /* 0x000fda000780c0ff */
[----:B-1--45:R-:W-:Y:S05]  /*1300*/  @!P0 BRA `(.L_x_13) ;  /* 0x0000000000408947 */ /* 0x032fea0003800000 */
[----:B------:R-:W-:Y:S01]  /*1310*/  MOV R0, 0x0 ;  /* 0x0000000000007802 */ /* 0x000fe20000000f00 */
[----:B------:R-:W-:Y:S01]  /*1320*/  ULDC.64 UR4, c[0x4][0x70] ;  /* 0x01001c0000047ab9 */ /* 0x000fe20000000a00 */
[----:B------:R-:W-:Y:S01]  /*1330*/  ULDC.64 UR6, c[0x4][0x8] ;  /* 0x0100020000067ab9 */ /* 0x000fe20000000a00 */
[----:B------:R-:W-:Y:S01]  /*1340*/  IMAD.U32 R4, RZ, RZ, UR4 ;  /* 0x00000004ff047e24 */ /* 0x000fe2000f8e00ff */
[----:B------:R0:W1:Y:S01]  /*1350*/  LDC.64 R14, c[0x4][R0] ;  /* 0x01000000000e7b82 */ /* 0x0000620000000a00 */
[----:B------:R-:W-:Y:S01]  /*1360*/  IMAD.U32 R5, RZ, RZ, UR5 ;  /* 0x00000005ff057e24 */ /* 0x000fe2000f8e00ff */
[----:B------:R-:W-:Y:S01]  /*1370*/  ULDC.64 UR4, c[0x4][0x78] ;  /* 0x01001e0000047ab9 */ /* 0x000fe20000000a00 */
[----:B------:R-:W-:Y:S02]  /*1380*/  IMAD.U32 R10, RZ, RZ, UR6 ;  /* 0x00000006ff0a7e24 */ /* 0x000fe4000f8e00ff */
[----:B------:R-:W-:Y:S02]  /*1390*/  IMAD.U32 R6, RZ, RZ, UR4 ;  /* 0x00000004ff067e24 */ /* 0x000fe4000f8e00ff */
[----:B------:R-:W-:-:S02]  /*13a0*/  IMAD.U32 R7, RZ, RZ, UR5 ;  /* 0x00000005ff077e24 */ /* 0x000fc4000f8e00ff */
[----:B------:R-:W-:Y:S02]  /*13b0*/  IMAD.U32 R11, RZ, RZ, UR7 ;  /* 0x00000007ff0b7e24 */ /* 0x000fe4000f8e00ff */
[----:B------:R-:W-:Y:S02]  /*13c0*/  IMAD.MOV.U32 R8, RZ, RZ, 0x70 ;  /* 0x00000070ff087424 */ /* 0x000fe400078e00ff */
[----:B------:R-:W-:Y:S02]  /*13d0*/  IMAD.MOV.U32 R12, RZ, RZ, 0x1 ;  /* 0x00000001ff0c7424 */ /* 0x000fe400078e00ff */
[----:B0-----:R-:W-:-:S07]  /*13e0*/  IMAD.MOV.U32 R13, RZ, RZ, RZ ;  /* 0x000000ffff0d7224 */ /* 0x001fce00078e00ff */
[----:B------:R-:W-:-:S07]  /*13f0*/  LEPC R20, `(.L_x_13) ;  /* 0x000000001014794e */ /* 0x000fce0000000000 */
[----:B-1---5:R-:W-:Y:S05]  /*1400*/  CALL.ABS.NOINC R14 ;  /* 0x000000000e007343 */ /* 0x022fea0003c00000 */
.L_x_13:
[----:B------:R-:W-:-:S05]  /*1410*/  VIADD R28, R24, 0x20800 ;  /* 0x00020800181c7836 */ /* 0x000fca0000000000 */
[----:B------:R-:W-:-:S13]  /*1420*/  LOP3.LUT P0, RZ, R28, 0x3ff, RZ, 0xc0, !PT ;  /* 0x000003ff1cff7812 */ /* 0x000fda000780c0ff */
[----:B------:R-:W-:Y:S05]  /*1430*/  @!P0 BRA `(.L_x_14) ;  /* 0x00000000007c8947 */ /* 0x000fea0003800000 */
        /* <DEDUP_REMOVED lines=16> */
.L_x_15:
[----:B------:R-:W0:Y:S01]  /*1540*/  LDC.64 R16, c[0x4][R16] ;  /* 0x0100000010107b82 */ /* 0x000e220000000a00 */
[----:B------:R-:W-:Y:S01]  /*1550*/  ULDC.64 UR4, c[0x4][0x70] ;  /* 0x01001c0000047ab9 */ /* 0x000fe20000000a00 */
[----:B------:R-:W-:Y:S01]  /*1560*/  ULDC.64 UR6, c[0x4][0x10] ;  /* 0x0100040000067ab9 */ /* 0x000fe20000000a00 */
[----:B------:R-:W-:Y:S02]  /*1570*/  IMAD.U32 R4, RZ, RZ, UR4 ;  /* 0x00000004ff047e24 */ /* 0x000fe4000f8e00ff */
        /* <DEDUP_REMOVED lines=8> */
[----:B------:R-:W-:-:S07]  /*1600*/  IMAD.MOV.U32 R13, RZ, RZ, RZ ;  /* 0x000000ffff0d7224 */ /* 0x000fce00078e00ff */
[----:B------:R-:W-:-:S07]  /*1610*/  LEPC R20, `(.L_x_14) ;  /* 0x000000001014794e */ /* 0x000fce0000000000 */
[----:B0-----:R-:W-:Y:S05]  /*1620*/  CALL.ABS.NOINC R16 ;  /* 0x0000000010007343 */ /* 0x001fea0003c00000 */
.L_x_14:
[----:B------:R-:W-:Y:S01]  /*1630*/  UMOV UR4, 0xffffffff ;  /* 0xffffffff00047882 */ /* 0x000fe20000000000 */
[----:B------:R-:W-:Y:S02]  /*1640*/  ISETP.NE.AND P0, PT, R120, 0x3, PT ;  /* 0x000000037800780c */ /* 0x000fe40003f05270 */
[----:B------:R-:W-:Y:S11]  /*1650*/  BRA.DIV UR4, `(.L_x_16) ;  /* 0x0000009604d07947 */ /* 0x000ff6000b800000 */
.L_x_193:
[----:B------:R-:W-:Y:S05]  /*1660*/  @!P0 BRA `(.L_x_17) ;  /* 0x0000000000048947 */ /* 0x000fea0003800000 */
[----:B------:R-:W-:Y:S01]  /*1670*/  BPT.TRAP 0x1 ;  /* 0x000000040000795c */ /* 0x000fe20000300000 */
.L_x_17:
[----:B------:R-:W-:Y:S02]  /*1680*/  IMAD.U32 R0, RZ, RZ, UR38 ;  /* 0x00000026ff007e24 */ /* 0x000fe4000f8e00ff */
[----:B------:R-:W-:-:S03]  /*1690*/  IMAD.U32 R3, RZ, RZ, UR39 ;  /* 0x00000027ff037e24 */ /* 0x000fc6000f8e00ff */
[----:B------:R-:W-:Y:S01]  /*16a0*/  SHF.L.U32 R0, R0, 0x1f, RZ ;  /* 0x0000001f00007819 */ /* 0x000fe200000006ff */
[----:B------:R-:W-:-:S04]  /*16b0*/  IMAD R3, R3, 0x8, R24 ;  /* 0x0000000803037824 */ /* 0x000fc800078e0218 */
[----:B------:R0:W1:Y:S01]  /*16c0*/  SYNCS.PHASECHK.TRANS64.TRYWAIT P1, [R3+URZ], R0 ;  /* 0x00000000030075a7 */ /* 0x000062000802017f */
[----:B------:R-:W-:Y:S05]  /*16d0*/  @!P0 BRA `(.L_x_18) ;  /* 0x0000000000048947 */ /* 0x000fea0003800000 */
[----:B------:R-:W-:Y:S01]  /*16e0*/  BPT.TRAP 0x1 ;  /* 0x000000040000795c */ /* 0x000fe20000300000 */
.L_x_18:
[----:B-1----:R-:W-:Y:S05]  /*16f0*/  @P1 BRA `(.L_x_19) ;  /* 0x0000000000081947 */ /* 0x002fea0003800000 */
[----:B------:R-:W1:Y:S02]  /*1700*/  SYNCS.PHASECHK.TRANS64.TRYWAIT P1, [R3+URZ], R0 ;  /* 0x00000000030075a7 */ /* 0x000e64000802017f */
[----:B-1----:R-:W-:Y:S05]  /*1710*/  @!P1 BRA `(.L_x_20) ;  /* 0x0000009400c09947 */ /* 0x002fea0003800000 */
.L_x_19:
[----:B------:R-:W-:-:S04]  /*1720*/  UIADD3 UR4, UR39, 0x1, URZ ;  /* 0x0000000127047890 */ /* 0x000fc8000fffe03f */
[----:B------:R-:W-:Y:S02]  /*1730*/  UISETP.NE.AND UP0, UPT, UR4, 0x2, UPT ;  /* 0x000000020400788c */ /* 0x000fe4000bf05270 */
[----:B01----:R-:W-:Y:S02]  /*1740*/  IMAD.U32 R0, RZ, RZ, UR4 ;  /* 0x00000004ff007e24 */ /* 0x003fe4000f8e00ff */
[----:B------:R-:W-:Y:S02]  /*1750*/  USEL UR4, URZ, 0x1, UP0 ;  /* 0x000000013f047887 */ /* 0x000fe40008000000 */
[----:B------:R-:W-:Y:S02]  /*1760*/  PLOP3.LUT P1, PT, PT, PT, UP0, 0x80, 0x0 ;  /* 0x000000000000781c */ /* 0x000fe40003f2f008 */
[----:B------:R-:W-:Y:S02]  /*1770*/  ULOP3.LUT UR4, UR38, UR4, URZ, 0x3c, !UPT ;  /* 0x0000000426047292 */ /* 0x000fe4000f8e3c3f */
[----:B------:R-:W-:-:S04]  /*1780*/  SEL R0, R0, RZ, P1 ;  /* 0x000000ff00007207 */ /* 0x000fc80000800000 */
[----:B------:R-:W-:Y:S01]  /*1790*/  IMAD.U32 R9, RZ, RZ, UR4 ;  /* 0x00000004ff097e24 */ /* 0x000fe2000f8e00ff */
[----:B------:R-:W-:Y:S06]  /*17a0*/  @!P0 BRA `(.L_x_21) ;  /* 0x0000000000048947 */ /* 0x000fec0003800000 */
[----:B------:R-:W-:Y:S01]  /*17b0*/  BPT.TRAP 0x1 ;  /* 0x000000040000795c */ /* 0x000fe20000300000 */
.L_x_21:
[----:B------:R-:W-:Y:S01]  /*17c0*/  IMAD.U32 R4, RZ, RZ, UR39 ;  /* 0x00000027ff047e24 */ /* 0x000fe2000f8e00ff */
[----:B------:R-:W-:Y:S02]  /*17d0*/  LOP3.LUT P2, RZ, R91, 0x4, RZ, 0xc0, !PT ;  /* 0x000000045bff7812 */ /* 0x000fe4000784c0ff */
[----:B------:R-:W-:Y:S01]  /*17e0*/  SHF.L.U32 R6, R9, 0x1f, RZ ;  /* 0x0000001f09067819 */ /* 0x000fe200000006ff */
[----:B------:R-:W-:-:S04]  /*17f0*/  IMAD R3, R4, 0x4000, R101 ;  /* 0x0000400004037824 */ /* 0x000fc800078e0265 */
[--C-:B------:R-:W-:Y:S02]  /*1800*/  IMAD R4, R3, 0x4, R24.reuse ;  /* 0x0000000403047824 */ /* 0x100fe400078e0218 */
[----:B------:R-:W-:Y:S02]  /*1810*/  IMAD R3, R0, 0x8, R24 ;  /* 0x0000000800037824 */ /* 0x000fe400078e0218 */
[C---:B------:R-:W-:Y:S02]  /*1820*/  VIADD R7, R4.reuse, 0x800 ;  /* 0x0000080004077836 */ /* 0x040fe40000000000 */
[----:B------:R-:W-:Y:S01]  /*1830*/  VIADD R5, R4, 0x890 ;  /* 0x0000089004057836 */ /* 0x000fe20000000000 */
[----:B------:R0:W1:Y:S01]  /*1840*/  SYNCS.PHASECHK.TRANS64.TRYWAIT P1, [R3+URZ], R6 ;  /* 0x00000006030075a7 */ /* 0x000062000802017f */
[----:B------:R-:W-:Y:S01]  /*1850*/  @P2 VIADD R5, R7, 0x70 ;  /* 0x0000007007052836 */ /* 0x000fe20000000000 */
[----:B------:R0:W2:Y:S06]  /*1860*/  LDS R24, [R4+0x800] ;  /* 0x0008000004187984 */ /* 0x0000ac0000000800 */
[----:B------:R-:W-:Y:S05]  /*1870*/  WARPSYNC.ALL ;  /* 0x0000000000007948 */ /* 0x000fea0003800000 */
[----:B------:R-:W-:Y:S01]  /*1880*/  LDS R25, [R4+0x1000] ;  /* 0x0010000004197984 */ /* 0x000fe20000000800 */
[----:B------:R-:W-:-:S03]  /*1890*/  ISETP.NE.AND P2, PT, RZ, UR41, PT ;  /* 0x00000029ff007c0c */ /* 0x000fc6000bf45270 */
[----:B------:R-:W-:Y:S04]  /*18a0*/  LDS R104, [R4+0x8800] ;  /* 0x0088000004687984 */ /* 0x000fe80000000800 */
[----:B------:R-:W-:Y:S04]  /*18b0*/  LDS R105, [R4+0x9000] ;  /* 0x0090000004697984 */ /* 0x000fe80000000800 */
[----:B------:R-:W-:Y:S04]  /*18c0*/  LDS R108, [R4+0x900] ;  /* 0x00090000046c7984 */ /* 0x000fe80000000800 */
[----:B------:R-:W-:Y:S04]  /*18d0*/  LDS R109, [R4+0x1100] ;  /* 0x00110000046d7984 */ /* 0x000fe80000000800 */
[----:B------:R-:W-:Y:S04]  /*18e0*/  LDS R112, [R4+0x8900] ;  /* 0x0089000004707984 */ /* 0x000fe80000000800 */
[----:B------:R-:W-:Y:S04]  /*18f0*/  LDS R113, [R4+0x9100] ;  /* 0x0091000004717984 */ /* 0x000fe80000000800 */
[----:B------:R-:W-:Y:S04]  /*1900*/  LDS R26, [R5] ;  /* 0x00000000051a7984 */ /* 0x000fe80000000800 */
[----:B------:R-:W2:Y:S04]  /*1910*/  LDS R27, [R5+0x800] ;  /* 0x00080000051b7984 */ /* 0x000ea80000000800 */
[----:B------:R-:W-:Y:S04]  /*1920*/  LDS R106, [R5+0x8000] ;  /* 0x00800000056a7984 */ /* 0x000fe80000000800 */
[----:B------:R-:W3:Y:S04]  /*1930*/  LDS R107, [R5+0x8800] ;  /* 0x00880000056b7984 */ /* 0x000ee80000000800 */
[----:B------:R-:W-:Y:S04]  /*1940*/  LDS R110, [R5+0x100] ;  /* 0x00010000056e7984 */ /* 0x000fe80000000800 */
[----:B------:R-:W4:Y:S04]  /*1950*/  LDS R111, [R5+0x900] ;  /* 0x00090000056f7984 */ /* 0x000f280000000800 */
[----:B------:R-:W-:Y:S04]  /*1960*/  LDS R114, [R5+0x8100] ;  /* 0x0081000005727984 */ /* 0x000fe80000000800 */
[----:B------:R-:W0:Y:S01]  /*1970*/  LDS R115, [R5+0x8900] ;  /* 0x0089000005737984 */ /* 0x000e220000000800 */
[----:B------:R-:W-:Y:S01]  /*1980*/  R2UR UR4, R28 ;  /* 0x000000001c0472ca */ /* 0x000fe200000e0000 */
[----:B--2---:R-:W-:Y:S01]  /*1990*/  WARPGROUP.ARRIVE ;  /* 0x00000000000079c5 */ /* 0x004fe20000000000 */
[----:B------:R-:W-:-:S02]  /*19a0*/  UMOV UR7, 0x40000040 ;  /* 0x4000004000077882 */ /* 0x000fc40000000000 */
[----:B------:R-:W-:-:S09]  /*19b0*/  UMOV UR11, UR7 ;  /* 0x00000007000b7c82 */ /* 0x000fd20008000000 */
[----:B------:R-:W-:-:S04]  /*19c0*/  USHF.R.U32.HI UR4, URZ, 0x4, UR4 ;  /* 0x000000043f047899 */ /* 0x000fc80008011604 */
[----:B------:R-:W-:-:S04]  /*19d0*/  ULOP3.LUT UR4, UR4, 0x3fff, URZ, 0xc0, !UPT ;  /* 0x00003fff04047892 */ /* 0x000fc8000f8ec03f */
[----:B------:R-:W-:-:S04]  /*19e0*/  ULOP3.LUT UR4, UR4, 0x10000, URZ, 0xfc, !UPT ;  /* 0x0001000004047892 */ /* 0x000fc8000f8efc3f */
[----:B------:R-:W-:-:S04]  /*19f0*/  ULEA UR6, UR39, UR4, 0xa ;  /* 0x0000000427067291 */ /* 0x000fc8000f8e503f */
[----:B------:R-:W-:-:S03]  /*1a00*/  UIADD3 UR8, UR6, 0x2, URZ ;  /* 0x0000000206087890 */ /* 0x000fc6000fffe03f */
[----:B------:R-:W-:Y:S02]  /*1a10*/  UMOV UR10, UR6 ;  /* 0x00000006000a7c82 */ /* 0x000fe40008000000 */
[----:B------:R-:W-:Y:S01]  /*1a20*/  HGMMA.64x64x8.F32.TF32 R56, R24, gdesc[UR4], RZ, !UPT, gsb0 ;  /* 0x04e0000418387df0 */ /* 0x000fe2000c0028ff */
[----:B------:R-:W-:Y:S02]  /*1a30*/  UMOV UR7, 0x40000040 ;  /* 0x4000004000077882 */ /* 0x000fe40000000000 */
[----:B------:R-:W-:Y:S02]  /*1a40*/  WARPGROUP.DEPBAR.LE gsb0, 0x0 ;  /* 0x00008000000079c5 */ /* 0x000fe40000010000 */
[----:B---3--:R-:W-:-:S06]  /*1a50*/  WARPGROUP.ARRIVE ;  /* 0x00000000000079c5 */ /* 0x008fcc0000000000 */
[----:B------:R-:W-:Y:S01]  /*1a60*/  HGMMA.64x64x8.F32.TF32 R24, R104, gdesc[UR8], RZ, !UPT, gsb0 ;  /* 0x04e0000868187df0 */ /* 0x000fe2000c0028ff */
[----:B------:R-:W-:Y:S01]  /*1a70*/  UMOV UR10, UR8 ;  /* 0x00000008000a7c82 */ /* 0x000fe20008000000 */
[----:B------:R-:W-:Y:S01]  /*1a80*/  UMOV UR11, 0x40000040 ;  /* 0x40000040000b7882 */ /* 0x000fe20000000000 */
[----:B------:R-:W-:Y:S01]  /*1a90*/  UIADD3 UR8, UR6, 0x4, URZ ;  /* 0x0000000406087890 */ /* 0x000fe2000fffe03f */
[----:B------:R-:W-:Y:S02]  /*1aa0*/  WARPGROUP.DEPBAR.LE gsb0, 0x0 ;  /* 0x00008000000079c5 */ /* 0x000fe40000010000 */
[----:B----4-:R-:W-:-:S06]  /*1ab0*/  WARPGROUP.ARRIVE ;  /* 0x00000000000079c5 */ /* 0x010fcc0000000000 */
[----:B------:R-:W-:Y:S03]  /*1ac0*/  HGMMA.64x64x8.F32.TF32 R56, R108, gdesc[UR8], R56, gsb0 ;  /* 0x04e000086c387df0 */ /* 0x000fe60008002838 */
[----:B------:R-:W-:Y:S02]  /*1ad0*/  WARPGROUP.DEPBAR.LE gsb0, 0x0 ;  /* 0x00008000000079c5 */ /* 0x000fe40000010000 */
[----:B0-----:R-:W-:-:S06]  /*1ae0*/  WARPGROUP.ARRIVE ;  /* 0x00000000000079c5 */ /* 0x001fcc0000000000 */
[----:B------:R-:W-:Y:S01]  /*1af0*/  HGMMA.64x64x8.F32.TF32 R24, R112, gdesc[UR8], R24, gsb0 ;  /* 0x04e0000870187df0 */ /* 0x000fe20008002818 */
[----:B------:R-:W-:Y:S01]  /*1b00*/  UMOV UR10, UR8 ;  /* 0x00000008000a7c82 */ /* 0x000fe20008000000 */
[----:B------:R-:W-:Y:S01]  /*1b10*/  UMOV UR11, 0x40000040 ;  /* 0x40000040000b7882 */ /* 0x000fe20000000000 */
[----:B------:R-:W-:Y:S01]  /*1b20*/  UIADD3 UR8, UR6, 0x6, URZ ;  /* 0x0000000606087890 */ /* 0x000fe2000fffe03f */
[----:B------:R-:W-:Y:S02]  /*1b30*/  WARPGROUP.DEPBAR.LE gsb0, 0x0 ;  /* 0x00008000000079c5 */ /* 0x000fe40000010000 */
[----:B------:R-:W-:Y:S04]  /*1b40*/  LDS R104, [R4+0xa00] ;  /* 0x000a000004687984 */ /* 0x000fe80000000800 */
[----:B------:R-:W-:Y:S04]  /*1b50*/  LDS R105, [R4+0x1200] ;  /* 0x0012000004697984 */ /* 0x000fe80000000800 */
[----:B------:R-:W-:Y:S04]  /*1b60*/  LDS R106, [R5+0x200] ;  /* 0x00020000056a7984 */ /* 0x000fe80000000800 */
[----:B------:R-:W0:Y:S04]  /*1b70*/  LDS R107, [R5+0xa00] ;  /* 0x000a0000056b7984 */ /* 0x000e280000000800 */
[----:B------:R-:W-:Y:S04]  /*1b80*/  LDS R108, [R4+0x8a00] ;  /* 0x008a0000046c7984 */ /* 0x000fe80000000800 */
[----:B------:R-:W-:Y:S04]  /*1b90*/  LDS R109, [R4+0x9200] ;  /* 0x00920000046d7984 */ /* 0x000fe80000000800 */
[----:B------:R-:W-:Y:S04]  /*1ba0*/  LDS R110, [R5+0x8200] ;  /* 0x00820000056e7984 */ /* 0x000fe80000000800 */
[----:B------:R-:W2:Y:S01]  /*1bb0*/  LDS R111, [R5+0x8a00] ;  /* 0x008a0000056f7984 */ /* 0x000ea20000000800 */
[----:B0-----:R-:W-:-:S06]  /*1bc0*/  WARPGROUP.ARRIVE ;  /* 0x00000000000079c5 */ /* 0x001fcc0000000000 */
[----:B------:R-:W-:Y:S03]  /*1bd0*/  HGMMA.64x64x8.F32.TF32 R56, R104, gdesc[UR8], R56, gsb0 ;  /* 0x04e0000868387df0 */ /* 0x000fe60008002838 */
[----:B------:R-:W-:Y:S02]  /*1be0*/  WARPGROUP.DEPBAR.LE gsb0, 0x0 ;  /* 0x00008000000079c5 */ /* 0x000fe40000010000 */
[----:B--2---:R-:W-:-:S06]  /*1bf0*/  WARPGROUP.ARRIVE ;  /* 0x00000000000079c5 */ /* 0x004fcc0000000000 */
        /* <DEDUP_REMOVED lines=37> */
[----:B------:R-:W-:Y:S02]  /*1e50*/  UIADD3 UR8, UR6, 0x204, URZ ;  /* 0x0000020406087890 */ /* 0x000fe4000fffe03f */
        /* <DEDUP_REMOVED lines=30> */
[----:B------:R-:W-:Y:S03]  /*2040*/  HGMMA.64x64x8.F32.TF32 R24, R104, gdesc[UR8], R24, gsb0 ;  /* 0x04e0000868187df0 */ /* 0x000fe60008002818 */
        /* <DEDUP_REMOVED lines=15> */
[----:B------:R-:W-:Y:S05]  /*2140*/  @!P2 BRA `(.L_x_22) ;  /* 0x000000180020a947 */ /* 0x000fea0003800000 */
[----:B------:R-:W-:Y:S05]  /*2150*/  @!P0 BRA `(.L_x_23) ;  /* 0x0000000000048947 */ /* 0x000fea0003800000 */
[----:B------:R-:W-:Y:S01]  /*2160*/  BPT.TRAP 0x1 ;  /* 0x000000040000795c */ /* 0x000fe20000300000 */
.L_x_23:
[----:B-1----:R-:W-:Y:S05]  /*2170*/  @P1 BRA `(.L_x_24) ;  /* 0x0000000000181947 */ /* 0x002fea0003800000 */
[----:B------:R-:W0:Y:S01]  /*2180*/  S2UR UR6, SR_CgaCtaId ;  /* 0x00000000000679c3 */ /* 0x000e220000008800 */
[----:B------:R-:W-:Y:S02]  /*2190*/  UMOV UR5, 0x400 ;  /* 0x0000040000057882 */ /* 0x000fe40000000000 */
[----:B0-----:R-:W-:-:S06]  /*21a0*/  ULEA UR5, UR6, UR5, 0x18 ;  /* 0x0000000506057291 */ /* 0x001fcc000f8ec03f */
[----:B------:R-:W-:-:S04]  /*21b0*/  LEA R3, R0, UR5, 0x3 ;  /* 0x0000000500037c11 */ /* 0x000fc8000f8e18ff */
[----:B------:R-:W0:Y:S02]  /*21c0*/  SYNCS.PHASECHK.TRANS64.TRYWAIT P1, [R3+URZ], R6 ;  /* 0x00000006030075a7 */ /* 0x000e24000802017f */
[----:B0-----:R-:W-:Y:S05]  /*21d0*/  @!P1 BRA `(.L_x_25) ;  /* 0x0000008c00249947 */ /* 0x001fea0003800000 */
.L_x_24:
[----:B------:R-:W1:Y:S01]  /*21e0*/  S2UR UR5, SR_CgaCtaId ;  /* 0x00000000000579c3 */ /* 0x000e620000008800 */
[----:B0-----:R-:W-:Y:S01]  /*21f0*/  IMAD.SHL.U32 R6, R0, 0x4000, RZ ;  /* 0x0000400000067824 */ /* 0x001fe200078e00ff */
[----:B------:R-:W-:Y:S01]  /*2200*/  UMOV UR6, 0x400 ;  /* 0x0000040000067882 */ /* 0x000fe20000000000 */
[----:B------:R-:W-:Y:S02]  /*2210*/  LOP3.LUT P1, RZ, R91, 0x4, RZ, 0xc0, !PT ;  /* 0x000000045bff7812 */ /* 0x000fe4000782c0ff */
[----:B------:R-:W-:Y:S01]  /*2220*/  IMAD.IADD R3, R101, 0x1, R6 ;  /* 0x0000000165037824 */ /* 0x000fe200078e0206 */
[----:B-1----:R-:W-:-:S03]  /*2230*/  ULEA UR6, UR5, UR6, 0x18 ;  /* 0x0000000605067291 */ /* 0x002fc6000f8ec03f */
[----:B------:R-:W-:-:S03]  /*2240*/  UMOV UR5, UR39 ;  /* 0x0000002700057c82 */ /* 0x000fc60008000000 */
[----:B------:R-:W-:-:S05]  /*2250*/  LEA R3, R3, UR6, 0x2 ;  /* 0x0000000603037c11 */ /* 0x000fca000f8e10ff */
[C---:B------:R-:W-:Y:S01]  /*2260*/  VIADD R5, R3.reuse, 0x800 ;  /* 0x0000080003057836 */ /* 0x040fe20000000000 */
[----:B------:R0:W1:Y:S01]  /*2270*/  LDS R116, [R3+0x800] ;  /* 0x0008000003747984 */ /* 0x0000620000000800 */
[----:B------:R-:W-:Y:S02]  /*2280*/  VIADD R4, R3, 0x890 ;  /* 0x0000089003047836 */ /* 0x000fe40000000000 */
[----:B------:R-:W-:Y:S01]  /*2290*/  @P1 VIADD R4, R5, 0x70 ;  /* 0x0000007005041836 */ /* 0x000fe20000000000 */
[----:B------:R0:W2:Y:S01]  /*22a0*/  LDS R117, [R3+0x1000] ;  /* 0x0010000003757984 */ /* 0x0000a20000000800 */
[----:B------:R-:W3:Y:S03]  /*22b0*/  LDC R5, c[0x0][0x28c] ;  /* 0x0000a300ff057b82 */ /* 0x000ee60000000800 */
[----:B------:R0:W4:Y:S04]  /*22c0*/  LDS R112, [R3+0x8800] ;  /* 0x0088000003707984 */ /* 0x0001280000000800 */
[----:B------:R0:W0:Y:S04]  /*22d0*/  LDS R113, [R3+0x9000] ;  /* 0x0090000003717984 */ /* 0x0000280000000800 */
[----:B------:R0:W0:Y:S04]  /*22e0*/  LDS R118, [R4] ;  /* 0x0000000004767984 */ /* 0x0000280000000800 */
[----:B------:R0:W0:Y:S04]  /*22f0*/  LDS R119, [R4+0x800] ;  /* 0x0008000004777984 */ /* 0x0000280000000800 */
[----:B------:R0:W0:Y:S04]  /*2300*/  LDS R114, [R4+0x8000] ;  /* 0x0080000004727984 */ /* 0x0000280000000800 */
[----:B------:R0:W0:Y:S01]  /*2310*/  LDS R115, [R4+0x8800] ;  /* 0x0088000004737984 */ /* 0x0000220000000800 */
[----:B---3--:R-:W-:-:S13]  /*2320*/  ISETP.GE.AND P1, PT, R5, 0x81, PT ;  /* 0x000000810500780c */ /* 0x008fda0003f26270 */
[----:B-12-4-:R-:W-:Y:S05]  /*2330*/  @!P1 BRA `(.L_x_26) ;  /* 0x0000000c00049947 */ /* 0x016fea0003800000 */
[----:B------:R-:W-:Y:S01]  /*2340*/  R2UR UR8, R0 ;  /* 0x00000000000872ca */ /* 0x000fe200000e0000 */
[----:B0-----:R-:W-:Y:S01]  /*2350*/  IMAD.U32 R3, RZ, RZ, UR41 ;  /* 0x00000029ff037e24 */ /* 0x001fe2000f8e00ff */
[----:B------:R-:W-:-:S13]  /*2360*/  UMOV UR5, UR39 ;  /* 0x0000002700057c82 */ /* 0x000fda0008000000 */
.L_x_34:
[----:B------:R-:W-:-:S04]  /*2370*/  UIADD3 UR6, UR8, 0x1, URZ ;  /* 0x0000000108067890 */ /* 0x000fc8000fffe03f */
[----:B------:R-:W-:-:S04]  /*2380*/  UISETP.NE.AND UP0, UPT, UR6, 0x2, UPT ;  /* 0x000000020600788c */ /* 0x000fc8000bf05270 */
[----:B------:R-:W-:Y:S02]  /*2390*/  USEL UR7, URZ, 0x1, UP0 ;  /* 0x000000013f077887 */ /* 0x000fe40008000000 */
[----:B------:R-:W-:-:S04]  /*23a0*/  USEL UR6, UR6, URZ, UP0 ;  /* 0x0000003f06067287 */ /* 0x000fc80008000000 */
[----:B------:R-:W-:Y:S02]  /*23b0*/  LOP3.LUT R9, R9, UR7, RZ, 0x3c, !PT ;  /* 0x0000000709097c12 */ /* 0x000fe4000f8e3cff */
[----:B------:R-:W-:Y:S01]  /*23c0*/  IMAD.U32 R0, RZ, RZ, UR6 ;  /* 0x00000006ff007e24 */ /* 0x000fe2000f8e00ff */
[----:B0-----:R-:W-:Y:S06]  /*23d0*/  @!P0 BRA `(.L_x_27) ;  /* 0x0000000000048947 */ /* 0x001fec0003800000 */
[----:B------:R-:W-:Y:S01]  /*23e0*/  BPT.TRAP 0x1 ;  /* 0x000000040000795c */ /* 0x000fe20000300000 */
.L_x_27:
[----:B------:R-:W0:Y:S01]  /*23f0*/  S2UR UR7, SR_CgaCtaId ;  /* 0x00000000000779c3 */ /* 0x000e220000008800 */
[----:B------:R-:W-:Y:S01]  /*2400*/  UMOV UR6, 0x400 ;  /* 0x0000040000067882 */ /* 0x000fe20000000000 */
[----:B------:R-:W-:Y:S01]  /*2410*/  SHF.L.U32 R8, R9, 0x1f, RZ ;  /* 0x0000001f09087819 */ /* 0x000fe200000006ff */
[----:B------:R-:W-:Y:S02]  /*2420*/  ULEA UR10, UR8, UR4, 0xa ;  /* 0x00000004080a7291 */ /* 0x000fe4000f8e503f */
[----:B------:R-:W-:Y:S01]  /*2430*/  IMAD.U32 R4, RZ, RZ, UR8 ;  /* 0x00000008ff047e24 */ /* 0x000fe2000f8e00ff */
[----:B------:R-:W-:Y:S01]  /*2440*/  UMOV UR11, 0x40000040 ;  /* 0x40000040000b7882 */ /* 0x000fe20000000000 */
[----:B------:R-:W-:Y:S01]  /*2450*/  LOP3.LUT P2, RZ, R91, 0x4, RZ, 0xc0, !PT ;  /* 0x000000045bff7812 */ /* 0x000fe2000784c0ff */
[----:B------:R-:W-:Y:S01]  /*2460*/  UMOV UR15, UR11 ;  /* 0x0000000b000f7c82 */ /* 0x000fe20008000000 */
[----:B------:R-:W-:Y:S01]  /*2470*/  IMAD R4, R4, 0x4000, R101 ;  /* 0x0000400004047824 */ /* 0x000fe200078e0265 */
[----:B------:R-:W-:-:S02]  /*2480*/  UIADD3 UR8, UR10, 0x2, URZ ;  /* 0x000000020a087890 */ /* 0x000fc4000fffe03f */
[----:B------:R-:W-:Y:S01]  /*2490*/  UMOV UR14, UR10 ;  /* 0x0000000a000e7c82 */ /* 0x000fe20008000000 */
[----:B0-----:R-:W-:-:S06]  /*24a0*/  ULEA UR6, UR7, UR6, 0x18 ;  /* 0x0000000607067291 */ /* 0x001fcc000f8ec03f */
[----:B------:R-:W-:Y:S02]  /*24b0*/  LEA R7, R0, UR6, 0x3 ;  /* 0x0000000600077c11 */ /* 0x000fe4000f8e18ff */
[----:B------:R-:W-:Y:S02]  /*24c0*/  LEA R6, R4, UR6, 0x2 ;  /* 0x0000000604067c11 */ /* 0x000fe4000f8e10ff */
[----:B------:R0:W1:Y:S01]  /*24d0*/  SYNCS.PHASECHK.TRANS64.TRYWAIT P1, [R7+URZ], R8 ;  /* 0x00000008070075a7 */ /* 0x000062000802017f */
[----:B------:R-:W-:Y:S02]  /*24e0*/  WARPGROUP.ARRIVE ;  /* 0x00000000000079c5 */ /* 0x000fe40000000000 */
[C---:B------:R-:W-:Y:S02]  /*24f0*/  VIADD R4, R6.reuse, 0x900 ;  /* 0x0000090006047836 */ /* 0x040fe40000000000 */
[----:B------:R-:W-:Y:S02]  /*2500*/  VIADD R5, R6, 0x990 ;  /* 0x0000099006057836 */ /* 0x000fe40000000000 */
[----:B------:R-:W-:Y:S01]  /*2510*/  HGMMA.64x64x8.F32.TF32 R56, R116, gdesc[UR8], R56, gsb0 ;  /* 0x04e0000874387df0 */ /* 0x000fe20008002838 */
[----:B------:R-:W-:-:S02]  /*2520*/  @P2 VIADD R5, R4, 0x70 ;  /* 0x0000007004052836 */ /* 0x000fc40000000000 */
[----:B------:R-:W-:Y:S02]  /*2530*/  WARPGROUP.DEPBAR.LE gsb0, 0x0 ;  /* 0x00008000000079c5 */ /* 0x000fe40000010000 */
[----:B------:R-:W-:-:S06]  /*2540*/  WARPGROUP.ARRIVE ;  /* 0x00000000000079c5 */ /* 0x000fcc0000000000 */
[----:B------:R-:W-:Y:S01]  /*2550*/  HGMMA.64x64x8.F32.TF32 R24, R112, gdesc[UR12], R24, gsb0 ;  /* 0x04e0000c70187df0 */ /* 0x000fe20008002818 */
[----:B------:R-:W-:Y:S01]  /*2560*/  UMOV UR14, UR8 ;  /* 0x00000008000e7c82 */ /* 0x000fe20008000000 */
[----:B------:R-:W-:Y:S01]  /*2570*/  UMOV UR15, 0x40000040 ;  /* 0x40000040000f7882 */ /* 0x000fe20000000000 */
[----:B------:R-:W-:Y:S02]  /*2580*/  WARPGROUP.DEPBAR.LE gsb0, 0x0 ;  /* 0x00008000000079c5 */ /* 0x000fe40000010000 */
[----:B------:R-:W-:Y:S04]  /*2590*/  LDS R108, [R6+0x900] ;  /* 0x00090000066c7984 */ /* 0x000fe80000000800 */
[----:B------:R-:W-:Y:S04]  /*25a0*/  LDS R109, [R6+0x1100] ;  /* 0x00110000066d7984 */ /* 0x000fe80000000800 */
[----:B------:R-:W-:Y:S04]  /*25b0*/  LDS R110, [R5] ;  /* 0x00000000056e7984 */ /* 0x000fe80000000800 */
[----:B------:R-:W2:Y:S04]  /*25c0*/  LDS R111, [R5+0x800] ;  /* 0x00080000056f7984 */ /* 0x000ea80000000800 */
[----:B------:R-:W-:Y:S04]  /*25d0*/  LDS R104, [R6+0x8900] ;  /* 0x0089000006687984 */ /* 0x000fe80000000800 */
[----:B------:R-:W-:Y:S04]  /*25e0*/  LDS R105, [R6+0x9100] ;  /* 0x0091000006697984 */ /* 0x000fe80000000800 */
[----:B------:R-:W-:Y:S04]  /*25f0*/  LDS R106, [R5+0x8000] ;  /* 0x00800000056a7984 */ /* 0x000fe80000000800 */
[----:B------:R-:W3:Y:S01]  /*2600*/  LDS R107, [R5+0x8800] ;  /* 0x00880000056b7984 */ /* 0x000ee20000000800 */
[----:B--2---:R-:W-:-:S06]  /*2610*/  WARPGROUP.ARRIVE ;  /* 0x00000000000079c5 */ /* 0x004fcc0000000000 */
[----:B------:R-:W-:Y:S03]  /*2620*/  HGMMA.64x64x8.F32.TF32 R56, R108, gdesc[UR12], R56, gsb0 ;  /* 0x04e0000c6c387df0 */ /* 0x000fe60008002838 */
[----:B------:R-:W-:Y:S02]  /*2630*/  WARPGROUP.DEPBAR.LE gsb0, 0x0 ;  /* 0x00008000000079c5 */ /* 0x000fe40000010000 */
[----:B---3--:R-:W-:-:S06]  /*2640*/  WARPGROUP.ARRIVE ;  /* 0x00000000000079c5 */ /* 0x008fcc0000000000 */
[----:B------:R-:W-:Y:S03]  /*2650*/  HGMMA.64x64x8.F32.TF32 R24, R104, gdesc[UR12], R24, gsb0 ;  /* 0x04e0000c68187df0 */ /* 0x000fe60008002818 */
[----:B------:R-:W-:Y:S02]  /*2660*/  WARPGROUP.DEPBAR.LE gsb0, 0x0 ;  /* 0x00008000000079c5 */ /* 0x000fe40000010000 */
[----:B------:R0:W2:Y:S04]  /*2670*/  LDS R108, [R6+0xa00] ;  /* 0x000a0000066c7984 */ /* 0x0000a80000000800 */
[----:B------:R0:W3:Y:S04]  /*2680*/  LDS R109, [R6+0x1200] ;  /* 0x00120000066d7984 */ /* 0x0000e80000000800 */
[----:B------:R0:W4:Y:S04]  /*2690*/  LDS R104, [R6+0x8a00] ;  /* 0x008a000006687984 */ /* 0x0001280000000800 */
[----:B------:R0:W0:Y:S04]  /*26a0*/  LDS R105, [R6+0x9200] ;  /* 0x0092000006697984 */ /* 0x0000280000000800 */
[----:B------:R0:W0:Y:S04]  /*26b0*/  LDS R110, [R5+0x100] ;  /* 0x00010000056e7984 */ /* 0x0000280000000800 */
[----:B------:R0:W0:Y:S04]  /*26c0*/  LDS R111, [R5+0x900] ;  /* 0x00090000056f7984 */ /* 0x0000280000000800 */
[----:B------:R0:W0:Y:S04]  /*26d0*/  LDS R106, [R5+0x8100] ;  /* 0x00810000056a7984 */ /* 0x0000280000000800 */
[----:B------:R0:W0:Y:S01]  /*26e0*/  LDS R107, [R5+0x8900] ;  /* 0x00890000056b7984 */ /* 0x0000220000000800 */
[----:B-1----:R-:W-:Y:S05]  /*26f0*/  @!P0 BRA `(.L_x_28) ;  /* 0x0000000000048947 */ /* 0x002fea0003800000 */
[----:B------:R-:W-:Y:S01]  /*2700*/  BPT.TRAP 0x1 ;  /* 0x000000040000795c */ /* 0x000fe20000300000 */
.L_x_28:
[----:B------:R-:W2:Y:S01]  /*2710*/  LDL R4, [R1+0x14] ;  /* 0x0000140001047983 */ /* 0x000ea20000100800 */
[----:B------:R-:W-:-:S04]  /*2720*/  ULEA UR7, UR5, UR6, 0x3 ;  /* 0x0000000605077291 */ /* 0x000fc8000f8e183f */
[----:B------:R-:W-:-:S04]  /*2730*/  UIADD3 UR7, UR7, 0x10, URZ ;  /* 0x0000001007077890 */ /* 0x000fc8000fffe03f */
[----:B------:R-:W-:-:S09]  /*2740*/  UPRMT UR7, URZ, 0x654, UR7 ;  /* 0x000006543f077896 */ /* 0x000fd20008000007 */
[----:B------:R-:W-:Y:S01]  /*2750*/  SYNCS.ARRIVE.TRANS64.RED.A1T0 RZ, [UR7], RZ ;  /* 0x000000ffffff79a7 */ /* 0x000fe20008100407 */
[----:B--2---:R-:W-:-:S13]  /*2760*/  ISETP.GT.U32.AND P2, PT, R4, 0x1, PT ;  /* 0x000000010400780c */ /* 0x004fda0003f44070 */
[----:B------:R-:W-:Y:S05]  /*2770*/  @P2 BRA `(.L_x_29) ;  /* 0x0000000000042947 */ /* 0x000fea0003800000 */
[----:B------:R-:W-:Y:S01]  /*2780*/  BPT.TRAP 0x1 ;  /* 0x000000040000795c */ /* 0x000fe20000300000 */
.L_x_29:
[----:B------:R-:W-:Y:S01]  /*2790*/  UIADD3 UR8, UR10, 0x4, URZ ;  /* 0x000000040a087890 */ /* 0x000fe2000fffe03f */
[----:B0--3--:R-:W-:Y:S01]  /*27a0*/  WARPGROUP.ARRIVE ;  /* 0x00000000000079c5 */ /* 0x009fe20000000000 */
[----:B------:R-:W-:Y:S01]  /*27b0*/  UMOV UR15, 0x40000040 ;  /* 0x40000040000f7882 */ /* 0x000fe20000000000 */
[----:B------:R-:W-:-:S04]  /*27c0*/  UIADD3 UR5, UR5, 0x1, URZ ;  /* 0x0000000105057890 */ /* 0x000fc8000fffe03f */
[----:B------:R-:W-:Y:S01]  /*27d0*/  UMOV UR14, UR8 ;  /* 0x00000008000e7c82 */ /* 0x000fe20008000000 */
[----:B------:R-:W-:Y:S01]  /*27e0*/  UIADD3 UR8, UR10, 0x6, URZ ;  /* 0x000000060a087890 */ /* 0x000fe2000fffe03f */
[----:B------:R-:W-:Y:S01]  /*27f0*/  HGMMA.64x64x8.F32.TF32 R56, R108, gdesc[UR12], R56, gsb0 ;  /* 0x04e0000c6c387df0 */ /* 0x000fe20008002838 */
[----:B------:R-:W-:-:S04]  /*2800*/  UISETP.NE.AND UP0, UPT, UR5, 0x2, UPT ;  /* 0x000000020500788c */ /* 0x000fc8000bf05270 */
[----:B------:R-:W-:Y:S01]  /*2810*/  USEL UR5, UR5, URZ, UP0 ;  /* 0x0000003f05057287 */ /* 0x000fe20008000000 */
[----:B------:R-:W-:Y:S02]  /*2820*/  WARPGROUP.DEPBAR.LE gsb0, 0x0 ;  /* 0x00008000000079c5 */ /* 0x000fe40000010000 */
[----:B----4-:R-:W-:-:S06]  /*2830*/  WARPGROUP.ARRIVE ;  /* 0x00000000000079c5 */ /* 0x010fcc0000000000 */
        /* <DEDUP_REMOVED lines=12> */
[----:B------:R-:W1:Y:S01]  /*2900*/  LDS R107, [R5+0x8a00] ;  /* 0x008a0000056b7984 */ /* 0x000e620000000800 */
[----:B0-----:R-:W-:-:S06]  /*2910*/  WARPGROUP.ARRIVE ;  /* 0x00000000000079c5 */ /* 0x001fcc0000000000 */
[----:B------:R-:W-:Y:S03]  /*2920*/  HGMMA.64x64x8.F32.TF32 R56, R108, gdesc[UR12], R56, gsb0 ;  /* 0x04e0000c6c387df0 */ /* 0x000fe60008002838 */
[----:B------:R-:W-:Y:S02]  /*2930*/  WARPGROUP.DEPBAR.LE gsb0, 0x0 ;  /* 0x00008000000079c5 */ /* 0x000fe40000010000 */
[----:B-1----:R-:W-:-:S06]  /*2940*/  WARPGROUP.ARRIVE ;  /* 0x00000000000079c5 */ /* 0x002fcc0000000000 */
        /* <DEDUP_REMOVED lines=50> */
[----:B------:R-:W-:Y:S03]  /*2c70*/  HGMMA.64x64x8.F32.TF32 R24, R108, gdesc[UR12], R24, gsb0 ;  /* 0x04e0000c6c187df0 */ /* 0x000fe60008002818 */
[----:B------:R-:W-:Y:S02]  /*2c80*/  WARPGROUP.DEPBAR.LE gsb0, 0x0 ;  /* 0x00008000000079c5 */ /* 0x000fe40000010000 */
[----:B------:R0:W1:Y:S04]  /*2c90*/  LDS R108, [R6+0xf00] ;  /* 0x000f0000066c7984 */ /* 0x0000680000000800 */
[----:B------:R0:W2:Y:S04]  /*2ca0*/  LDS R109, [R6+0x1700] ;  /* 0x00170000066d7984 */ /* 0x0000a80000000800 */
[----:B------:R0:W3:Y:S04]  /*2cb0*/  LDS R104, [R6+0x8f00] ;  /* 0x008f000006687984 */ /* 0x0000e80000000800 */
[----:B------:R0:W4:Y:S04]  /*2cc0*/  LDS R105, [R6+0x9700] ;  /* 0x0097000006697984 */ /* 0x0001280000000800 */
[----:B------:R0:W0:Y:S04]  /*2cd0*/  LDS R110, [R5+0x600] ;  /* 0x00060000056e7984 */ /* 0x0000280000000800 */
[----:B------:R0:W0:Y:S04]  /*2ce0*/  LDS R111, [R5+0xe00] ;  /* 0x000e0000056f7984 */ /* 0x0000280000000800 */
[----:B------:R0:W0:Y:S04]  /*2cf0*/  LDS R106, [R5+0x8600] ;  /* 0x00860000056a7984 */ /* 0x0000280000000800 */
[----:B------:R0:W0:Y:S01]  /*2d00*/  LDS R107, [R5+0x8e00] ;  /* 0x008e0000056b7984 */ /* 0x0000220000000800 */
[----:B------:R-:W-:Y:S05]  /*2d10*/  @!P0 BRA `(.L_x_30) ;  /* 0x0000000000048947 */ /* 0x000fea0003800000 */
[----:B------:R-:W-:Y:S01]  /*2d20*/  BPT.TRAP 0x1 ;  /* 0x000000040000795c */ /* 0x000fe20000300000 */
.L_x_30:
[----:B0-----:R-:W-:Y:S01]  /*2d30*/  IMAD.SHL.U32 R6, R0, 0x4000, RZ ;  /* 0x0000400000067824 */ /* 0x001fe200078e00ff */
[----:B------:R-:W-:Y:S03]  /*2d40*/  BSSY B0, `(.L_x_31) ;  /* 0x0000008000007945 */ /* 0x000fe60003800000 */
[----:B------:R-:W-:-:S05]  /*2d50*/  IMAD.IADD R4, R101, 0x1, R6 ;  /* 0x0000000165047824 */ /* 0x000fca00078e0206 */
[----:B------:R-:W-:-:S05]  /*2d60*/  LEA R5, R4, UR6, 0x2 ;  /* 0x0000000604057c11 */ /* 0x000fca000f8e10ff */
[C---:B------:R-:W-:Y:S02]  /*2d70*/  VIADD R10, R5.reuse, 0x800 ;  /* 0x00000800050a7836 */ /* 0x040fe40000000000 */
[----:B------:R-:W-:Y:S01]  /*2d80*/  VIADD R4, R5, 0x890 ;  /* 0x0000089005047836 */ /* 0x000fe20000000000 */
[----:B------:R-:W-:Y:S06]  /*2d90*/  @P1 BRA `(.L_x_32) ;  /* 0x0000000000081947 */ /* 0x000fec0003800000 */
[----:B------:R-:W0:Y:S02]  /*2da0*/  SYNCS.PHASECHK.TRANS64.TRYWAIT P1, [R7+URZ], R8 ;  /* 0x00000008070075a7 */ /* 0x000e24000802017f */
[----:B0-----:R-:W-:Y:S05]  /*2db0*/  @!P1 BRA `(.L_x_33) ;  /* 0x0000008000409947 */ /* 0x001fea0003800000 */
.L_x_32:
[----:B------:R-:W-:Y:S05]  /*2dc0*/  BSYNC B0 ;  /* 0x0000000000007941 */ /* 0x000fea0003800000 */
.L_x_31:
[----:B------:R-:W-:Y:S01]  /*2dd0*/  LOP3.LUT P1, RZ, R91, 0x4, RZ, 0xc0, !PT ;  /* 0x000000045bff7812 */ /* 0x000fe2000782c0ff */
[----:B------:R0:W0:Y:S01]  /*2de0*/  LDS R116, [R5+0x800] ;  /* 0x0008000005747984 */ /* 0x0000220000000800 */
[----:B------:R-:W-:Y:S05]  /*2df0*/  WARPSYNC.ALL ;  /* 0x0000000000007948 */ /* 0x000fea0003800000 */
[----:B------:R0:W0:Y:S04]  /*2e00*/  LDS R117, [R5+0x1000] ;  /* 0x0010000005757984 */ /* 0x0000280000000800 */
[----:B------:R0:W0:Y:S02]  /*2e10*/  LDS R112, [R5+0x8800] ;  /* 0x0088000005707984 */ /* 0x0000240000000800 */
[----:B------:R-:W-:-:S02]  /*2e20*/  @P1 VIADD R4, R10, 0x70 ;  /* 0x000000700a041836 */ /* 0x000fc40000000000 */
[----:B------:R0:W0:Y:S04]  /*2e30*/  LDS R113, [R5+0x9000] ;  /* 0x0090000005717984 */ /* 0x0000280000000800 */
[----:B------:R0:W0:Y:S04]  /*2e40*/  LDS R118, [R4] ;  /* 0x0000000004767984 */ /* 0x0000280000000800 */
[----:B------:R0:W0:Y:S04]  /*2e50*/  LDS R119, [R4+0x800] ;  /* 0x0008000004777984 */ /* 0x0000280000000800 */
[----:B------:R0:W0:Y:S04]  /*2e60*/  LDS R114, [R4+0x8000] ;  /* 0x0080000004727984 */ /* 0x0000280000000800 */
[----:B------:R0:W0:Y:S01]  /*2e70*/  LDS R115, [R4+0x8800] ;  /* 0x0088000004737984 */ /* 0x0000220000000800 */
[----:B------:R-:W-:Y:S01]  /*2e80*/  UIADD3 UR8, UR10, 0x206, URZ ;  /* 0x000002060a087890 */ /* 0x000fe2000fffe03f */
[----:B-12---:R-:W-:Y:S01]  /*2e90*/  WARPGROUP.ARRIVE ;  /* 0x00000000000079c5 */ /* 0x006fe20000000000 */
[----:B------:R-:W-:Y:S01]  /*2ea0*/  UMOV UR11, 0x40000040 ;  /* 0x40000040000b7882 */ /* 0x000fe20000000000 */
[C---:B------:R-:W-:Y:S01]  /*2eb0*/  ISETP.GT.AND P1, PT, R3.reuse, 0x2, PT ;  /* 0x000000020300780c */ /* 0x040fe20003f24270 */
[----:B------:R-:W-:-:S03]  /*2ec0*/  VIADD R3, R3, 0xffffffff ;  /* 0xffffffff03037836 */ /* 0x000fc60000000000 */
[----:B------:R-:W-:Y:S01]  /*2ed0*/  UMOV UR10, UR8 ;  /* 0x00000008000a7c82 */ /* 0x000fe20008000000 */
[----:B------:R-:W-:-:S13]  /*2ee0*/  R2UR UR8, R0 ;  /* 0x00000000000872ca */ /* 0x000fda00000e0000 */
[----:B------:R-:W-:Y:S03]  /*2ef0*/  HGMMA.64x64x8.F32.TF32 R56, R108, gdesc[UR8], R56, gsb0 ;  /* 0x04e000086c387df0 */ /* 0x000fe60008002838 */
[----:B------:R-:W-:Y:S02]  /*2f00*/  WARPGROUP.DEPBAR.LE gsb0, 0x0 ;  /* 0x00008000000079c5 */ /* 0x000fe40000010000 */
[----:B---34-:R-:W-:-:S06]  /*2f10*/  WARPGROUP.ARRIVE ;  /* 0x00000000000079c5 */ /* 0x018fcc0000000000 */
[----:B------:R-:W-:Y:S03]  /*2f20*/  HGMMA.64x64x8.F32.TF32 R24, R104, gdesc[UR8], R24, gsb0 ;  /* 0x04e0000868187df0 */ /* 0x000fe60008002818 */
[----:B------:R-:W-:Y:S02]  /*2f30*/  WARPGROUP.DEPBAR.LE gsb0, 0x0 ;  /* 0x00008000000079c5 */ /* 0x000fe40000010000 */
[----:B------:R-:W-:Y:S05]  /*2f40*/  @P1 BRA `(.L_x_34) ;  /* 0xfffffff400081947 */ /* 0x000fea000383ffff */
.L_x_26:
[----:B0-----:R-:W-:Y:S01]  /*2f50*/  IMAD.MOV.U32 R5, RZ, RZ, 0x40000040 ;  /* 0x40000040ff057424 */ /* 0x001fe200078e00ff */
[----:B------:R-:W-:Y:S01]  /*2f60*/  LEA R4, R0, UR4, 0xa ;  /* 0x0000000400047c11 */ /* 0x000fe2000f8e50ff */
[----:B------:R-:W-:Y:S01]  /*2f70*/  WARPGROUP.ARRIVE ;  /* 0x00000000000079c5 */ /* 0x000fe20000000000 */
[----:B------:R-:W-:Y:S01]  /*2f80*/  IMAD.IADD R6, R101, 0x1, R6 ;  /* 0x0000000165067824 */ /* 0x000fe200078e0206 */
[----:B------:R-:W-:Y:S01]  /*2f90*/  LOP3.LUT P1, RZ, R91, 0x4, RZ, 0xc0, !PT ;  /* 0x000000045bff7812 */ /* 0x000fe2000782c0ff */
[----:B------:R-:W-:Y:S01]  /*2fa0*/  IMAD.MOV.U32 R7, RZ, RZ, 0x40000040 ;  /* 0x40000040ff077424 */ /* 0x000fe200078e00ff */
[C---:B------:R-:W-:Y:S02]  /*2fb0*/  R2UR UR10, R4.reuse ;  /* 0x00000000040a72ca */ /* 0x040fe400000e0000 */
[----:B------:R-:W-:Y:S02]  /*2fc0*/  R2UR UR11, R5 ;  /* 0x00000000050b72ca */ /* 0x000fe400000e0000 */
[----:B------:R-:W-:-:S02]  /*2fd0*/  R2UR UR14, R4 ;  /* 0x00000000040e72ca */ /* 0x000fc400000e0000 */
[----:B------:R-:W-:Y:S02]  /*2fe0*/  R2UR UR15, R5 ;  /* 0x00000000050f72ca */ /* 0x000fe400000e0000 */
[----:B------:R-:W-:-:S05]  /*2ff0*/  LEA R3, R6, UR6, 0x2 ;  /* 0x0000000606037c11 */ /* 0x000fca000f8e10ff */
[C---:B------:R-:W-:Y:S02]  /*3000*/  VIADD R6, R3.reuse, 0x900 ;  /* 0x0000090003067836 */ /* 0x040fe40000000000 */
[----:B------:R-:W-:Y:S01]  /*3010*/  HGMMA.64x64x8.F32.TF32 R56, R116, gdesc[UR8], R56, gsb0 ;  /* 0x04e0000874387df0 */ /* 0x000fe20008002838 */
[----:B------:R-:W-:Y:S01]  /*3020*/  VIADD R0, R3, 0x990 ;  /* 0x0000099003007836 */ /* 0x000fe20000000000 */
[----:B------:R-:W-:Y:S01]  /*3030*/  R2UR UR11, R7 ;  /* 0x00000000070b72ca */ /* 0x000fe200000e0000 */
[----:B------:R-:W-:Y:S02]  /*3040*/  @P1 VIADD R0, R6, 0x70 ;  /* 0x0000007006001836 */ /* 0x000fe40000000000 */
[----:B------:R-:W-:-:S05]  /*3050*/  VIADD R6, R4, 0x2 ;  /* 0x0000000204067836 */ /* 0x000fca0000000000 */
[----:B------:R-:W-:Y:S01]  /*3060*/  R2UR UR10, R6 ;  /* 0x00000000060a72ca */ /* 0x000fe200000e0000 */
[----:B------:R-:W-:Y:S02]  /*3070*/  WARPGROUP.DEPBAR.LE gsb0, 0x0 ;  /* 0x00008000000079c5 */ /* 0x000fe40000010000 */
[----:B------:R-:W-:-:S06]  /*3080*/  WARPGROUP.ARRIVE ;  /* 0x00000000000079c5 */ /* 0x000fcc0000000000 */
[----:B------:R-:W-:Y:S01]  /*3090*/  HGMMA.64x64x8.F32.TF32 R24, R112, gdesc[UR12], R24, gsb0 ;  /* 0x04e0000c70187df0 */ /* 0x000fe20008002818 */
[----:B------:R-:W-:Y:S02]  /*30a0*/  R2UR UR14, R6 ;  /* 0x00000000060e72ca */ /* 0x000fe400000e0000 */
[----:B------:R-:W-:Y:S01]  /*30b0*/  R2UR UR15, R7 ;  /* 0x00000000070f72ca */ /* 0x000fe200000e0000 */
[----:B------:R-:W-:Y:S02]  /*30c0*/  WARPGROUP.DEPBAR.LE gsb0, 0x0 ;  /* 0x00008000000079c5 */ /* 0x000fe40000010000 */
[----:B------:R-:W-:Y:S04]  /*30d0*/  LDS R104, [R3+0x900] ;  /* 0x0009000003687984 */ /* 0x000fe80000000800 */
[----:B------:R-:W-:Y:S04]  /*30e0*/  LDS R105, [R3+0x1100] ;  /* 0x0011000003697984 */ /* 0x000fe80000000800 */
[----:B------:R-:W-:Y:S04]  /*30f0*/  LDS R106, [R0] ;  /* 0x00000000006a7984 */ /* 0x000fe80000000800 */
        /* <DEDUP_REMOVED lines=21> */
.L_x_35:
        /* <DEDUP_REMOVED lines=8> */
.L_x_36:
[----:B------:R-:W-:Y:S01]  /*32d0*/  VIADD R6, R4, 0x4 ;  /* 0x0000000404067836 */ /* 0x000fe20000000000 */
[----:B01----:R-:W-:Y:S01]  /*32e0*/  WARPGROUP.ARRIVE ;  /* 0x00000000000079c5 */ /* 0x003fe20000000000 */
[----:B------:R-:W-:Y:S02]  /*32f0*/  IMAD.MOV.U32 R7, RZ, RZ, 0x40000040 ;  /* 0x40000040ff077424 */ /* 0x000fe400078e00ff */
[----:B------:R-:W-:Y:S01]  /*3300*/  IMAD.MOV.U32 R5, RZ, RZ, 0x40000040 ;  /* 0x40000040ff057424 */ /* 0x000fe200078e00ff */
[C---:B------:R-:W-:Y:S02]  /*3310*/  R2UR UR6, R6.reuse ;  /* 0x00000000060672ca */ /* 0x040fe400000e0000 */
[C---:B------:R-:W-:Y:S02]  /*3320*/  R2UR UR7, R7.reuse ;  /* 0x00000000070772ca */ /* 0x040fe400000e0000 */
[----:B------:R-:W-:Y:S01]  /*3330*/  R2UR UR10, R6 ;  /* 0x00000000060a72ca */ /* 0x000fe200000e0000 */
[----:B------:R-:W-:Y:S01]  /*3340*/  VIADD R6, R4, 0x6 ;  /* 0x0000000604067836 */ /* 0x000fe20000000000 */
[----:B------:R-:W-:Y:S01]  /*3350*/  R2UR UR11, R7 ;  /* 0x00000000070b72ca */ /* 0x000fe200000e0000 */
[----:B------:R-:W-:-:S08]  /*3360*/  IMAD.MOV.U32 R7, RZ, RZ, 0x40000040 ;  /* 0x40000040ff077424 */ /* 0x000fd000078e00ff */
[----:B------:R-:W-:Y:S01]  /*3370*/  HGMMA.64x64x8.F32.TF32 R56, R104, gdesc[UR4], R56, gsb0 ;  /* 0x04e0000468387df0 */ /* 0x000fe20008002838 */
[----:B------:R-:W-:Y:S02]  /*3380*/  R2UR UR6, R6 ;  /* 0x00000000060672ca */ /* 0x000fe400000e0000 */
[----:B------:R-:W-:Y:S01]  /*3390*/  R2UR UR7, R7 ;  /* 0x00000000070772ca */ /* 0x000fe200000e0000 */
[----:B------:R-:W-:Y:S02]  /*33a0*/  WARPGROUP.DEPBAR.LE gsb0, 0x0 ;  /* 0x00008000000079c5 */ /* 0x000fe40000010000 */
[----:B---34-:R-:W-:-:S06]  /*33b0*/  WARPGROUP.ARRIVE ;  /* 0x00000000000079c5 */ /* 0x018fcc0000000000 */
[----:B------:R-:W-:Y:S01]  /*33c0*/  HGMMA.64x64x8.F32.TF32 R24, R108, gdesc[UR8], R24, gsb0 ;  /* 0x04e000086c187df0 */ /* 0x000fe20008002818 */
[----:B------:R-:W-:Y:S01]  /*33d0*/  R2UR UR10, R6 ;  /* 0x00000000060a72ca */ /* 0x000fe200000e0000 */
[----:B------:R-:W-:Y:S01]  /*33e0*/  VIADD R6, R4, 0x200 ;  /* 0x0000020004067836 */ /* 0x000fe20000000000 */
[----:B------:R-:W-:Y:S01]  /*33f0*/  R2UR UR11, R7 ;  /* 0x00000000070b72ca */ /* 0x000fe200000e0000 */
[----:B------:R-:W-:Y:S01]  /*3400*/  IMAD.MOV.U32 R7, RZ, RZ, 0x40000040 ;  /* 0x40000040ff077424 */ /* 0x000fe200078e00ff */
        /* <DEDUP_REMOVED lines=10> */
[----:B------:R-:W-:Y:S01]  /*34b0*/  HGMMA.64x64x8.F32.TF32 R56, R104, gdesc[UR4], R56, gsb0 ;  /* 0x04e0000468387df0 */ /* 0x000fe20008002838 */
[----:B------:R-:W-:Y:S02]  /*34c0*/  R2UR UR6, R6 ;  /* 0x00000000060672ca */ /* 0x000fe400000e0000 */
[----:B------:R-:W-:Y:S01]  /*34d0*/  R2UR UR7, R7 ;  /* 0x00000000070772ca */ /* 0x000fe200000e0000 */
[----:B------:R-:W-:Y:S02]  /*34e0*/  WARPGROUP.DEPBAR.LE gsb0, 0x0 ;  /* 0x00008000000079c5 */ /* 0x000fe40000010000 */
[----:B-1----:R-:W-:-:S06]  /*34f0*/  WARPGROUP.ARRIVE ;  /* 0x00000000000079c5 */ /* 0x002fcc0000000000 */
        /* <DEDUP_REMOVED lines=22> */
[C---:B------:R-:W-:Y:S01]  /*3660*/  VIADD R6, R4.reuse, 0x204 ;  /* 0x0000020404067836 */ /* 0x040fe20000000000 */
[----:B------:R-:W-:Y:S01]  /*3670*/  R2UR UR11, R7 ;  /* 0x00000000070b72ca */ /* 0x000fe200000e0000 */
[----:B------:R-:W-:Y:S02]  /*3680*/  IMAD.MOV.U32 R7, RZ, RZ, 0x40000040 ;  /* 0x40000040ff077424 */ /* 0x000fe400078e00ff */
[----:B------:R-:W-:Y:S01]  /*3690*/  VIADD R4, R4, 0x206 ;  /* 0x0000020604047836 */ /* 0x000fe20000000000 */
        /* <DEDUP_REMOVED lines=16> */
[----:B------:R-:W-:Y:S02]  /*37a0*/  R2UR UR10, R6 ;  /* 0x00000000060a72ca */ /* 0x000fe400000e0000 */
[----:B------:R-:W-:Y:S01]  /*37b0*/  R2UR UR11, R7 ;  /* 0x00000000070b72ca */ /* 0x000fe200000e0000 */
        /* <DEDUP_REMOVED lines=33> */
.L_x_22:
[----:B------:R-:W-:Y:S05]  /*39d0*/  @!P0 BRA `(.L_x_37) ;  /* 0x0000000000048947 */ /* 0x000fea0003800000 */
[----:B------:R-:W-:Y:S01]  /*39e0*/  BPT.TRAP 0x1 ;  /* 0x000000040000795c */ /* 0x000fe20000300000 */
.L_x_37:
[----:B------:R-:W2:Y:S01]  /*39f0*/  LDL R0, [R1+0x14] ;  /* 0x0000140001007983 */ /* 0x000ea20000100800 */
[----:B------:R-:W0:Y:S01]  /*3a00*/  S2UR UR6, SR_CgaCtaId ;  /* 0x00000000000679c3 */ /* 0x000e220000008800 */
[----:B------:R-:W-:Y:S01]  /*3a10*/  UIADD3 UR4, UR40, 0x1, UR39 ;  /* 0x0000000128047890 */ /* 0x000fe2000fffe027 */
[----:B------:R-:W-:-:S03]  /*3a20*/  UMOV UR5, 0x400 ;  /* 0x0000040000057882 */ /* 0x000fc60000000000 */
[----:B------:R-:W-:-:S04]  /*3a30*/  USHF.L.U32 UR4, UR4, 0x3, URZ ;  /* 0x0000000304047899 */ /* 0x000fc8000800063f */
[----:B------:R-:W-:Y:S02]  /*3a40*/  ULOP3.LUT UR4, UR4, 0x8, URZ, 0xc0, !UPT ;  /* 0x0000000804047892 */ /* 0x000fe4000f8ec03f */
[----:B0-----:R-:W-:-:S04]  /*3a50*/  ULEA UR5, UR6, UR5, 0x18 ;  /* 0x0000000506057291 */ /* 0x001fc8000f8ec03f */
[----:B------:R-:W-:-:S04]  /*3a60*/  UIADD3 UR4, UR5, 0x10, UR4 ;  /* 0x0000001005047890 */ /* 0x000fc8000fffe004 */
[----:B------:R-:W-:-:S09]  /*3a70*/  UPRMT UR4, URZ, 0x654, UR4 ;  /* 0x000006543f047896 */ /* 0x000fd20008000004 */
[----:B------:R-:W-:Y:S01]  /*3a80*/  SYNCS.ARRIVE.TRANS64.RED.A1T0 RZ, [UR4], RZ ;  /* 0x000000ffffff79a7 */ /* 0x000fe20008100404 */
[----:B--2---:R-:W-:-:S13]  /*3a90*/  ISETP.GT.U32.AND P0, PT, R0, 0x1, PT ;  /* 0x000000010000780c */ /* 0x004fda0003f04070 */
[----:B------:R-:W-:Y:S05]  /*3aa0*/  @P0 BRA `(.L_x_38) ;  /* 0x0000000000040947 */ /* 0x000fea0003800000 */
[----:B------:R-:W-:Y:S01]  /*3ab0*/  BPT.TRAP 0x1 ;  /* 0x000000040000795c */ /* 0x000fe20000300000 */
.L_x_38:
[----:B------:R-:W-:Y:S01]  /*3ac0*/  IMAD.SHL.U32 R18, R18, 0x40, RZ ;  /* 0x0000004012127824 */ /* 0x000fe200078e00ff */
[----:B------:R-:W-:Y:S01]  /*3ad0*/  ULDC UR6, c[0x0][0x288] ;  /* 0x0000a20000067ab9 */ /* 0x000fe20000000800 */
[----:B------:R-:W-:Y:S01]  /*3ae0*/  SHF.R.S32.HI R13, RZ, 0x1f, R19 ;  /* 0x0000001fff0d7819 */ /* 0x000fe20000011413 */
[C---:B------:R-:W-:Y:S01]  /*3af0*/  IMAD.SHL.U32 R7, R89.reuse, 0x100, RZ ;  /* 0x0000010059077824 */ /* 0x040fe200078e00ff */
[----:B------:R-:W-:Y:S01]  /*3b00*/  ULDC.64 UR4, c[0x0][0x5d0] ;  /* 0x0001740000047ab9 */ /* 0x000fe20000000a00 */
[C---:B------:R-:W-:Y:S01]  /*3b10*/  LOP3.LUT R8, R18.reuse, 0x6, R95, 0xf8, !PT ;  /* 0x0000000612087812 */ /* 0x040fe200078ef85f */
[----:B------:R-:W-:Y:S01]  /*3b20*/  IMAD.WIDE R108, R89, 0x100, R22 ;  /* 0x00000100596c7825 */ /* 0x000fe200078e0216 */
[----:B------:R-:W-:Y:S01]  /*3b30*/  ISETP.GE.AND P0, PT, R18, UR6, PT ;  /* 0x0000000612007c0c */ /* 0x000fe2000bf06270 */
[----:B------:R-:W-:Y:S01]  /*3b40*/  ULDC UR6, c[0x0][0x284] ;  /* 0x0000a10000067ab9 */ /* 0x000fe20000000800 */
[----:B------:R-:W-:Y:S01]  /*3b50*/  SHF.R.S32.HI R9, RZ, 0x1f, R8 ;  /* 0x0000001fff097819 */ /* 0x000fe20000011408 */
[----:B------:R-:W-:Y:S01]  /*3b60*/  IMAD R0, R13, UR4, RZ ;  /* 0x000000040d007c24 */ /* 0x000fe2000f8e02ff */
[----:B------:R-:W-:Y:S01]  /*3b70*/  ISETP.GE.OR P0, PT, R7, UR6, P0 ;  /* 0x0000000607007c0c */ /* 0x000fe20008706670 */
[----:B------:R-:W-:-:S02]  /*3b80*/  IMAD.MOV.U32 R89, RZ, RZ, -0x1 ;  /* 0xffffffffff597424 */ /* 0x000fc400078e00ff */
[C---:B------:R-:W-:Y:S02]  /*3b90*/  IMAD R3, R19.reuse, UR5, R0 ;  /* 0x0000000513037c24 */ /* 0x040fe4000f8e0200 */
[----:B------:R-:W-:Y:S01]  /*3ba0*/  IMAD.WIDE.U32 R4, R19, UR4, R8 ;  /* 0x0000000413047c25 */ /* 0x000fe2000f8e0008 */
[----:B------:R-:W-:-:S03]  /*3bb0*/  ULDC.64 UR4, c[0x0][0x5c8] ;  /* 0x0001720000047ab9 */ /* 0x000fc60000000a00 */
[----:B------:R-:W-:Y:S02]  /*3bc0*/  IMAD R11, R109, UR4, RZ ;  /* 0x000000046d0b7c24 */ /* 0x000fe4000f8e02ff */
[----:B------:R-:W-:Y:S02]  /*3bd0*/  IMAD.IADD R5, R5, 0x1, R3 ;  /* 0x0000000105057824 */ /* 0x000fe400078e0203 */
[C---:B------:R-:W-:Y:S02]  /*3be0*/  IMAD R11, R108.reuse, UR5, R11 ;  /* 0x000000056c0b7c24 */ /* 0x040fe4000f8e020b */
[----:B------:R-:W-:Y:S01]  /*3bf0*/  IMAD.WIDE.U32 R20, R108, UR4, R4 ;  /* 0x000000046c147c25 */ /* 0x000fe2000f8e0004 */
[----:B------:R-:W-:Y:S06]  /*3c00*/  @P0 BRA `(.L_x_39) ;  /* 0x0000004400800947 */ /* 0x000fec0003800000 */
[----:B-1---5:R-:W-:Y:S01]  /*3c10*/  FSETP.NEU.AND P1, PT, R90, RZ, PT ;  /* 0x000000ff5a00720b */ /* 0x022fe20003f2d000 */
[----:B------:R-:W-:Y:S01]  /*3c20*/  IMAD.IADD R3, R102, 0x1, -R18 ;  /* 0x0000000166037824 */ /* 0x000fe200078e0a12 */
[----:B------:R-:W-:Y:S01]  /*3c30*/  BSSY B0, `(.L_x_39) ;  /* 0x000045d000007945 */ /* 0x000fe20003800000 */
[----:B------:R-:W-:Y:S02]  /*3c40*/  IMAD.IADD R0, R92, 0x1, -R7 ;  /* 0x000000015c007824 */ /* 0x000fe400078e0a07 */
[----:B------:R-:W-:Y:S01]  /*3c50*/  IMAD.IADD R111, R21, 0x1, R11 ;  /* 0x00000001156f7824 */ /* 0x000fe200078e020b */
[----:B------:R-:W-:-:S04]  /*3c60*/  ISETP.GT.AND P5, PT, R3, RZ, PT ;  /* 0x000000ff0300720c */ /* 0x000fc80003fa4270 */
[----:B------:R-:W-:-:S03]  /*3c70*/  ISETP.GT.AND P0, PT, R0, RZ, P5 ;  /* 0x000000ff0000720c */ /* 0x000fc60002f04270 */
[----:B------:R-:W-:Y:S10]  /*3c80*/  @!P1 BRA `(.L_x_40) ;  /* 0x00000030002c9947 */ /* 0x000ff40003800000 */
[----:B------:R-:W0:Y:S01]  /*3c90*/  LDC.64 R14, c[0x0][0x5b8] ;  /* 0x00016e00ff0e7b82 */ /* 0x000e220000000a00 */
[----:B------:R-:W-:-:S07]  /*3ca0*/  ULDC.64 UR4, c[0x0][0x5c0] ;  /* 0x0001700000047ab9 */ /* 0x000fce0000000a00 */
[----:B------:R-:W1:Y:S08]  /*3cb0*/  LDC.64 R16, c[0x0][0x5b0] ;  /* 0x00016c00ff107b82 */ /* 0x000e700000000a00 */
[----:B------:R-:W2:Y:S01]  /*3cc0*/  LDC.64 R10, c[0x0][0x5a8] ;  /* 0x00016a00ff0a7b82 */ /* 0x000ea20000000a00 */
[-C--:B0-----:R-:W-:Y:S02]  /*3cd0*/  IMAD R4, R13, R14.reuse, RZ ;  /* 0x0000000e0d047224 */ /* 0x081fe400078e02ff */
[----:B------:R-:W-:-:S04]  /*3ce0*/  IMAD.WIDE.U32 R106, R19, R14, R8 ;  /* 0x0000000e136a7225 */ /* 0x000fc800078e0008 */
[----:B------:R-:W-:Y:S02]  /*3cf0*/  IMAD R117, R19, R15, R4 ;  /* 0x0000000f13757224 */ /* 0x000fe400078e0204 */
[-C--:B-1----:R-:W-:Y:S02]  /*3d00*/  IMAD R4, R109, R16.reuse, RZ ;  /* 0x000000106d047224 */ /* 0x082fe400078e02ff */
[----:B------:R-:W-:Y:S02]  /*3d10*/  IMAD.IADD R105, R107, 0x1, R117 ;  /* 0x000000016b697824 */ /* 0x000fe400078e0275 */
[----:B------:R-:W-:Y:S02]  /*3d20*/  IMAD.MOV.U32 R104, RZ, RZ, R106 ;  /* 0x000000ffff687224 */ /* 0x000fe400078e006a */
[C---:B------:R-:W-:Y:S02]  /*3d30*/  IMAD R103, R108.reuse, R17, R4 ;  /* 0x000000116c677224 */ /* 0x040fe400078e0204 */
[----:B------:R-:W-:-:S04]  /*3d40*/  IMAD.WIDE.U32 R4, R108, R16, R104 ;  /* 0x000000106c047225 */ /* 0x000fc800078e0068 */
[----:B------:R-:W-:Y:S01]  /*3d50*/  IMAD.IADD R5, R5, 0x1, R103 ;  /* 0x0000000105057824 */ /* 0x000fe200078e0267 */
[----:B--2---:R-:W-:-:S04]  /*3d60*/  LEA R6, P1, R4, R10, 0x2 ;  /* 0x0000000a04067211 */ /* 0x004fc800078210ff */
[----:B------:R-:W-:-:S05]  /*3d70*/  LEA.HI.X R7, R4, R11, R5, 0x2, P1 ;  /* 0x0000000b04077211 */ /* 0x000fca00008f1405 */
[----:B------:R0:W2:Y:S01]  /*3d80*/  @P0 LDG.E.LTC128B R15, desc[UR36][R6.64] ;  /* 0x00000024060f0981 */ /* 0x0000a2000c1e1920 */
[----:B------:R-:W-:Y:S01]  /*3d90*/  LEA R12, P1, R20, UR4, 0x2 ;  /* 0x00000004140c7c11 */ /* 0x000fe2000f8210ff */
[----:B------:R-:W-:Y:S01]  /*3da0*/  IMAD.WIDE.U32 R4, R108, R16, R8 ;  /* 0x000000106c047225 */ /* 0x000fe200078e0008 */
[----:B------:R-:W-:Y:S01]  /*3db0*/  ISETP.GT.AND P3, PT, R3, 0x1, PT ;  /* 0x000000010300780c */ /* 0x000fe20003f64270 */
[----:B------:R-:W-:Y:S02]  /*3dc0*/  BSSY B1, `(.L_x_41) ;  /* 0x0000013000017945 */ /* 0x000fe40003800000 */
[----:B------:R-:W-:Y:S01]  /*3dd0*/  IMAD.IADD R5, R103, 0x1, R5 ;  /* 0x0000000167057824 */ /* 0x000fe200078e0205 */
[----:B------:R-:W-:Y:S01]  /*3de0*/  P2R R114, PR, RZ, 0x8 ;  /* 0x00000008ff727803 */ /* 0x000fe20000000000 */
[----:B------:R-:W-:Y:S02]  /*3df0*/  IMAD.SHL.U32 R110, R16, 0x8, RZ ;  /* 0x00000008106e7824 */ /* 0x000fe400078e00ff */
[----:B------:R-:W-:-:S04]  /*3e00*/  IMAD.WIDE.U32 R4, R19, R14, R4 ;  /* 0x0000000e13047225 */ /* 0x000fc800078e0004 */
[----:B------:R-:W-:Y:S01]  /*3e10*/  IMAD.IADD R5, R117, 0x1, R5 ;  /* 0x0000000175057824 */ /* 0x000fe200078e0205 */
[----:B0-----:R-:W-:-:S04]  /*3e20*/  LEA R6, P2, R4, R10, 0x2 ;  /* 0x0000000a04067211 */ /* 0x001fc800078410ff */
[----:B------:R-:W-:Y:S02]  /*3e30*/  LEA.HI.X R7, R4, R11, R5, 0x2, P2 ;  /* 0x0000000b04077211 */ /* 0x000fe400010f1405 */
[----:B--2---:R-:W-:-:S05]  /*3e40*/  LOP3.LUT R13, R15, 0xffffe000, RZ, 0xc0, !PT ;  /* 0xffffe0000f0d7812 */ /* 0x004fca00078ec0ff */
[----:B------:R-:W-:Y:S01]  /*3e50*/  FMUL R21, R13, R90 ;  /* 0x0000005a0d157220 */ /* 0x000fe20000400000 */
[----:B------:R-:W-:Y:S02]  /*3e60*/  LEA.HI.X R13, R20, UR5, R111, 0x2, P1 ;  /* 0x00000005140d7c11 */ /* 0x000fe400088f146f */
[----:B------:R-:W-:Y:S01]  /*3e70*/  ISETP.GT.AND P1, PT, R0, RZ, P3 ;  /* 0x000000ff0000720c */ /* 0x000fe20001f24270 */
[----:B------:R-:W-:Y:S01]  /*3e80*/  FFMA R21, R56, R88, R21 ;  /* 0x0000005838157223 */ /* 0x000fe20000000015 */
[----:B------:R-:W-:-:S04]  /*3e90*/  SHF.L.U64.HI R111, R16, 0x3, R17 ;  /* 0x00000003106f7819 */ /* 0x000fc80000010211 */
[----:B------:R-:W-:Y:S01]  /*3ea0*/  F2FP.TF32.F32.PACK_B R21, R21 ;  /* 0x00000015ff15723e */ /* 0x000fe200024050ff */
[----:B------:R-:W-:-:S04]  /*3eb0*/  IMAD.WIDE.U32 R112, R108, R16, R110 ;  /* 0x000000106c707225 */ /* 0x000fc800078e006e */
[----:B------:R0:W-:Y:S02]  /*3ec0*/  @P0 STG.E desc[UR36][R12.64], R21 ;  /* 0x000000150c000986 */ /* 0x0001e4000c101924 */
[----:B------:R-:W-:Y:S05]  /*3ed0*/  @!P1 BRA `(.L_x_42) ;  /* 0x0000000000049947 */ /* 0x000fea0003800000 */
[----:B------:R1:W5:Y:S02]  /*3ee0*/  LDG.E.LTC128B R15, desc[UR36][R6.64+0x4] ;  /* 0x00000424060f7981 */ /* 0x000364000c1e1920 */
.L_x_42:
[----:B------:R-:W-:Y:S05]  /*3ef0*/  BSYNC B1 ;  /* 0x0000000000017941 */ /* 0x000fea0003800000 */
.L_x_41:
[----:B-----5:R-:W-:Y:S01]  /*3f00*/  LOP3.LUT R5, R15, 0xffffe000, RZ, 0xc0, !PT ;  /* 0xffffe0000f057812 */ /* 0x020fe200078ec0ff */
[----:B------:R-:W-:Y:S01]  /*3f10*/  IMAD.IADD R103, R103, 0x1, R113 ;  /* 0x0000000167677824 */ /* 0x000fe200078e0271 */
[----:B------:R-:W-:Y:S02]  /*3f20*/  IADD3 R18, P2, R106, R112, RZ ;  /* 0x000000706a127210 */ /* 0x000fe40007f5e0ff */
[----:B------:R-:W-:Y:S01]  /*3f30*/  ISETP.GT.AND P0, PT, R0, 0x8, P5 ;  /* 0x000000080000780c */ /* 0x000fe20002f04270 */
[----:B------:R-:W-:Y:S02]  /*3f40*/  FMUL R4, R5, R90 ;  /* 0x0000005a05047220 */ /* 0x000fe40000400000 */
[----:B------:R-:W-:Y:S02]  /*3f50*/  IMAD.X R5, R103, 0x1, R105, P2 ;  /* 0x0000000167057824 */ /* 0x000fe400010e0669 */
[----:B------:R-:W-:Y:S01]  /*3f60*/  FFMA R57, R57, R88, R4 ;  /* 0x0000005839397223 */ /* 0x000fe20000000004 */
[----:B------:R-:W-:-:S04]  /*3f70*/  LEA R4, P2, R18, R10, 0x2 ;  /* 0x0000000a12047211 */ /* 0x000fc800078410ff */
[----:B------:R-:W-:Y:S01]  /*3f80*/  LEA.HI.X R5, R18, R11, R5, 0x2, P2 ;  /* 0x0000000b12057211 */ /* 0x000fe200010f1405 */
[----:B------:R-:W-:Y:S01]  /*3f90*/  IMAD.MOV.U32 R18, RZ, RZ, R15 ;  /* 0x000000ffff127224 */ /* 0x000fe200078e000f */
[----:B------:R-:W-:-:S05]  /*3fa0*/  F2FP.TF32.F32.PACK_B R57, R57 ;  /* 0x00000039ff39723e */ /* 0x000fca00024050ff */
[----:B------:R2:W-:Y:S04]  /*3fb0*/  @P1 STG.E desc[UR36][R12.64+0x4], R57 ;  /* 0x000004390c001986 */ /* 0x0005e8000c101924 */
[----:B------:R-:W3:Y:S01]  /*3fc0*/  @P0 LDG.E.LTC128B R18, desc[UR36][R4.64] ;  /* 0x0000002404120981 */ /* 0x000ee2000c1e1920 */
[----:B------:R-:W-:Y:S01]  /*3fd0*/  IADD3 R112, P1, R8, R112, RZ ;  /* 0x0000007008707210 */ /* 0x000fe20007f3e0ff */
[----:B------:R-:W-:Y:S01]  /*3fe0*/  IMAD.SHL.U32 R115, R96, 0x4, RZ ;  /* 0x0000000460737824 */ /* 0x000fe200078e00ff */
[----:B------:R-:W-:Y:S03]  /*3ff0*/  BSSY B1, `(.L_x_43) ;  /* 0x0000012000017945 */ /* 0x000fe60003800000 */
[----:B------:R-:W-:Y:S01]  /*4000*/  IMAD.X R113, R9, 0x1, R103, P1 ;  /* 0x0000000109717824 */ /* 0x000fe200008e0667 */
[----:B------:R-:W-:Y:S01]  /*4010*/  IADD3 R56, P2, R115, R12, RZ ;  /* 0x0000000c73387210 */ /* 0x000fe20007f5e0ff */
[----:B------:R-:W-:-:S02]  /*4020*/  IMAD.SHL.U32 R103, R97, 0x4, RZ ;  /* 0x0000000461677824 */ /* 0x000fc400078e00ff */
[----:B------:R-:W-:-:S04]  /*4030*/  IMAD.WIDE.U32 R112, R19, R14, R112 ;  /* 0x0000000e13707225 */ /* 0x000fc800078e0070 */
[----:B0-----:R-:W-:Y:S01]  /*4040*/  IMAD.IADD R21, R117, 0x1, R113 ;  /* 0x0000000175157824 */ /* 0x001fe200078e0271 */
[----:B------:R-:W-:Y:S02]  /*4050*/  SHF.L.U64.HI R113, R96, 0x2, R99 ;  /* 0x0000000260717819 */ /* 0x000fe40000010263 */
[----:B------:R-:W-:-:S03]  /*4060*/  LEA R20, P1, R112, R10, 0x2 ;  /* 0x0000000a70147211 */ /* 0x000fc600078210ff */
[----:B--2---:R-:W-:Y:S01]  /*4070*/  IMAD.X R57, R113, 0x1, R13, P2 ;  /* 0x0000000171397824 */ /* 0x004fe200010e060d */
[----:B------:R-:W-:Y:S02]  /*4080*/  LEA.HI.X R21, R112, R11, R21, 0x2, P1 ;  /* 0x0000000b70157211 */ /* 0x000fe400008f1415 */
[----:B------:R-:W-:Y:S02]  /*4090*/  ISETP.GT.AND P1, PT, R0, 0x8, P3 ;  /* 0x000000080000780c */ /* 0x000fe40001f24270 */
[----:B---3--:R-:W-:-:S05]  /*40a0*/  LOP3.LUT R15, R18, 0xffffe000, RZ, 0xc0, !PT ;  /* 0xffffe000120f7812 */ /* 0x008fca00078ec0ff */
[----:B------:R-:W-:-:S04]  /*40b0*/  FMUL R15, R15, R90 ;  /* 0x0000005a0f0f7220 */ /* 0x000fc80000400000 */
[----:B------:R-:W-:-:S05]  /*40c0*/  FFMA R15, R58, R88, R15 ;  /* 0x000000583a0f7223 */ /* 0x000fca000000000f */
[----:B------:R-:W-:-:S05]  /*40d0*/  F2FP.TF32.F32.PACK_B R15, R15 ;  /* 0x0000000fff0f723e */ /* 0x000fca00024050ff */
[----:B------:R0:W-:Y:S01]  /*40e0*/  @P0 STG.E desc[UR36][R56.64], R15 ;  /* 0x0000000f38000986 */ /* 0x0001e2000c101924 */
[----:B------:R-:W-:Y:S05]  /*40f0*/  @!P1 BRA `(.L_x_44) ;  /* 0x0000000000049947 */ /* 0x000fea0003800000 */
[----:B------:R2:W5:Y:S02]  /*4100*/  LDG.E.LTC128B R18, desc[UR36][R20.64+0x4] ;  /* 0x0000042414127981 */ /* 0x000564000c1e1920 */
.L_x_44:
[----:B------:R-:W-:Y:S05]  /*4110*/  BSYNC B1 ;  /* 0x0000000000017941 */ /* 0x000fea0003800000 */
.L_x_43:
[----:B-----5:R-:W-:Y:S01]  /*4120*/  LOP3.LUT R5, R18, 0xffffe000, RZ, 0xc0, !PT ;  /* 0xffffe00012057812 */ /* 0x020fe200078ec0ff */
[----:B------:R-:W-:Y:S01]  /*4130*/  BSSY B1, `(.L_x_45) ;  /* 0x000000d000017945 */ /* 0x000fe20003800000 */
[----:B0-----:R-:W-:Y:S02]  /*4140*/  SHF.L.U64.HI R15, R97, 0x2, R98 ;  /* 0x00000002610f7819 */ /* 0x001fe40000010262 */
[----:B------:R-:W-:Y:S01]  /*4150*/  IADD3 R4, P0, P2, R103, R12, R115 ;  /* 0x0000000c67047210 */ /* 0x000fe20007a1e073 */
[----:B------:R-:W-:Y:S01]  /*4160*/  FMUL R58, R5, R90 ;  /* 0x0000005a053a7220 */ /* 0x000fe20000400000 */
[----:B------:R-:W-:Y:S02]  /*4170*/  ISETP.GT.AND P3, PT, R3, 0x8, PT ;  /* 0x000000080300780c */ /* 0x000fe40003f64270 */
[----:B------:R-:W-:Y:S01]  /*4180*/  IADD3.X R5, R15, R13, R113, P0, P2 ;  /* 0x0000000d0f057210 */ /* 0x000fe200007e4471 */
[----:B------:R-:W-:Y:S01]  /*4190*/  FFMA R59, R59, R88, R58 ;  /* 0x000000583b3b7223 */ /* 0x000fe2000000003a */
[----:B------:R-:W-:-:S02]  /*41a0*/  ISETP.GT.AND P0, PT, R0, RZ, P3 ;  /* 0x000000ff0000720c */ /* 0x000fc40001f04270 */
[----:B------:R-:W-:Y:S02]  /*41b0*/  P2R R112, PR, RZ, 0x8 ;  /* 0x00000008ff707803 */ /* 0x000fe40000000000 */
[----:B------:R-:W-:-:S05]  /*41c0*/  F2FP.TF32.F32.PACK_B R59, R59 ;  /* 0x0000003bff3b723e */ /* 0x000fca00024050ff */
[----:B------:R0:W-:Y:S04]  /*41d0*/  @P1 STG.E desc[UR36][R56.64+0x4], R59 ;  /* 0x0000043b38001986 */ /* 0x0001e8000c101924 */
[----:B------:R-:W-:Y:S05]  /*41e0*/  @!P0 BRA `(.L_x_46) ;  /* 0x0000000000048947 */ /* 0x000fea0003800000 */
[----:B------:R3:W5:Y:S02]  /*41f0*/  LDG.E.LTC128B R18, desc[UR36][R6.64+0x20] ;  /* 0x0000202406127981 */ /* 0x000764000c1e1920 */
.L_x_46:
[----:B------:R-:W-:Y:S05]  /*4200*/  BSYNC B1 ;  /* 0x0000000000017941 */ /* 0x000fea0003800000 */
.L_x_45:
[----:B0----5:R-:W-:Y:S01]  /*4210*/  LOP3.LUT R59, R18, 0xffffe000, RZ, 0xc0, !PT ;  /* 0xffffe000123b7812 */ /* 0x021fe200078ec0ff */
[----:B------:R-:W-:Y:S01]  /*4220*/  BSSY B1, `(.L_x_47) ;  /* 0x000000a000017945 */ /* 0x000fe20003800000 */
[----:B------:R-:W-:-:S03]  /*4230*/  ISETP.GT.AND P1, PT, R3, 0x9, PT ;  /* 0x000000090300780c */ /* 0x000fc60003f24270 */
[----:B------:R-:W-:Y:S01]  /*4240*/  FMUL R59, R59, R90 ;  /* 0x0000005a3b3b7220 */ /* 0x000fe20000400000 */
[----:B------:R-:W-:-:S03]  /*4250*/  P2R R113, PR, RZ, 0x2 ;  /* 0x00000002ff717803 */ /* 0x000fc60000000000 */
[----:B------:R-:W-:-:S05]  /*4260*/  FFMA R59, R60, R88, R59 ;  /* 0x000000583c3b7223 */ /* 0x000fca000000003b */
[----:B------:R-:W-:-:S05]  /*4270*/  F2FP.TF32.F32.PACK_B R59, R59 ;  /* 0x0000003bff3b723e */ /* 0x000fca00024050ff */
[----:B------:R0:W-:Y:S01]  /*4280*/  @P0 STG.E desc[UR36][R12.64+0x20], R59 ;  /* 0x0000203b0c000986 */ /* 0x0001e2000c101924 */
[----:B------:R-:W-:-:S13]  /*4290*/  ISETP.GT.AND P0, PT, R0, RZ, P1 ;  /* 0x000000ff0000720c */ /* 0x000fda0000f04270 */
[----:B0-----:R-:W-:Y:S05]  /*42a0*/  @!P0 BRA `(.L_x_48) ;  /* 0x0000000000048947 */ /* 0x001fea0003800000 */
[----:B------:R0:W5:Y:S02]  /*42b0*/  LDG.E.LTC128B R18, desc[UR36][R6.64+0x24] ;  /* 0x0000242406127981 */ /* 0x000164000c1e1920 */
.L_x_48:
[----:B------:R-:W-:Y:S05]  /*42c0*/  BSYNC B1 ;  /* 0x0000000000017941 */ /* 0x000fea0003800000 */
.L_x_47:
[----:B-----5:R-:W-:Y:S01]  /*42d0*/  LOP3.LUT R59, R18, 0xffffe000, RZ, 0xc0, !PT ;  /* 0xffffe000123b7812 */ /* 0x020fe200078ec0ff */
[----:B------:R-:W-:Y:S04]  /*42e0*/  BSSY B1, `(.L_x_49) ;  /* 0x0000008000017945 */ /* 0x000fe80003800000 */
[----:B------:R-:W-:-:S04]  /*42f0*/  FMUL R58, R59, R90 ;  /* 0x0000005a3b3a7220 */ /* 0x000fc80000400000 */
[----:B------:R-:W-:-:S05]  /*4300*/  FFMA R61, R61, R88, R58 ;  /* 0x000000583d3d7223 */ /* 0x000fca000000003a */
[----:B------:R-:W-:-:S05]  /*4310*/  F2FP.TF32.F32.PACK_B R61, R61 ;  /* 0x0000003dff3d723e */ /* 0x000fca00024050ff */
[----:B------:R4:W-:Y:S01]  /*4320*/  @P0 STG.E desc[UR36][R12.64+0x24], R61 ;  /* 0x0000243d0c000986 */ /* 0x0009e2000c101924 */
[----:B------:R-:W-:-:S13]  /*4330*/  ISETP.GT.AND P0, PT, R0, 0x8, P3 ;  /* 0x000000080000780c */ /* 0x000fda0001f04270 */
[----:B----4-:R-:W-:Y:S05]  /*4340*/  @!P0 BRA `(.L_x_50) ;  /* 0x0000000000048947 */ /* 0x010fea0003800000 */
[----:B------:R4:W5:Y:S02]  /*4350*/  LDG.E.LTC128B R18, desc[UR36][R20.64+0x20] ;  /* 0x0000202414127981 */ /* 0x000964000c1e1920 */
.L_x_50:
[----:B------:R-:W-:Y:S05]  /*4360*/  BSYNC B1 ;  /* 0x0000000000017941 */ /* 0x000fea0003800000 */
.L_x_49:
[----:B-----5:R-:W-:Y:S01]  /*4370*/  LOP3.LUT R59, R18, 0xffffe000, RZ, 0xc0, !PT ;  /* 0xffffe000123b7812 */ /* 0x020fe200078ec0ff */
[----:B------:R-:W-:Y:S04]  /*4380*/  BSSY B1, `(.L_x_51) ;  /* 0x000000b000017945 */ /* 0x000fe80003800000 */
[----:B------:R-:W-:-:S04]  /*4390*/  FMUL R59, R59, R90 ;  /* 0x0000005a3b3b7220 */ /* 0x000fc80000400000 */
[----:B------:R-:W-:-:S05]  /*43a0*/  FFMA R59, R62, R88, R59 ;  /* 0x000000583e3b7223 */ /* 0x000fca000000003b */
[----:B------:R-:W-:-:S05]  /*43b0*/  F2FP.TF32.F32.PACK_B R59, R59 ;  /* 0x0000003bff3b723e */ /* 0x000fca00024050ff */
[----:B------:R0:W-:Y:S01]  /*43c0*/  @P0 STG.E desc[UR36][R56.64+0x20], R59 ;  /* 0x0000203b38000986 */ /* 0x0001e2000c101924 */
[----:B------:R-:W-:Y:S01]  /*43d0*/  IADD3 R115, P0, R108, 0x80, RZ ;  /* 0x000000806c737810 */ /* 0x000fe20007f1e0ff */
[----:B------:R-:W-:-:S04]  /*43e0*/  IMAD.MOV.U32 R108, RZ, RZ, R18 ;  /* 0x000000ffff6c7224 */ /* 0x000fc800078e0012 */
[----:B------:R-:W-:Y:S01]  /*43f0*/  IMAD.X R109, RZ, RZ, R109, P0 ;  /* 0x000000ffff6d7224 */ /* 0x000fe200000e066d */
[----:B------:R-:W-:-:S13]  /*4400*/  ISETP.GT.AND P0, PT, R0, 0x8, P1 ;  /* 0x000000080000780c */ /* 0x000fda0000f04270 */
[----:B0-----:R-:W-:Y:S05]  /*4410*/  @!P0 BRA `(.L_x_52) ;  /* 0x0000000000048947 */ /* 0x001fea0003800000 */
[----:B------:R0:W5:Y:S02]  /*4420*/  LDG.E.LTC128B R108, desc[UR36][R20.64+0x24] ;  /* 0x00002424146c7981 */ /* 0x000164000c1e1920 */
.L_x_52:
[----:B------:R-:W-:Y:S05]  /*4430*/  BSYNC B1 ;  /* 0x0000000000017941 */ /* 0x000fea0003800000 */
.L_x_51:
[----:B-----5:R-:W-:Y:S01]  /*4440*/  LOP3.LUT R59, R108, 0xffffe000, RZ, 0xc0, !PT ;  /* 0xffffe0006c3b7812 */ /* 0x020fe200078ec0ff */
[-C--:B------:R-:W-:Y:S01]  /*4450*/  IMAD R58, R109, R16.reuse, RZ ;  /* 0x000000106d3a7224 */ /* 0x080fe200078e02ff */
[----:B------:R-:W-:Y:S01]  /*4460*/  ISETP.GT.AND P2, PT, R3, 0x10, PT ;  /* 0x000000100300780c */ /* 0x000fe20003f44270 */
[----:B------:R-:W-:Y:S01]  /*4470*/  IMAD.WIDE.U32 R60, R115, R16, R104 ;  /* 0x00000010733c7225 */ /* 0x000fe200078e0068 */
[----:B------:R-:W-:Y:S03]  /*4480*/  BSSY B1, `(.L_x_53) ;  /* 0x000001f000017945 */ /* 0x000fe60003800000 */
[----:B------:R-:W-:Y:S01]  /*4490*/  FMUL R18, R59, R90 ;  /* 0x0000005a3b127220 */ /* 0x000fe20000400000 */
[----:B------:R-:W-:-:S03]  /*44a0*/  IMAD R107, R115, R17, R58 ;  /* 0x00000011736b7224 */ /* 0x000fc600078e023a */
[----:B------:R-:W-:Y:S01]  /*44b0*/  FFMA R109, R63, R88, R18 ;  /* 0x000000583f6d7223 */ /* 0x000fe20000000012 */
[----:B------:R-:W-:-:S04]  /*44c0*/  IMAD.WIDE.U32 R58, R115, R16, R8 ;  /* 0x00000010733a7225 */ /* 0x000fc800078e0008 */
[----:B------:R-:W-:Y:S01]  /*44d0*/  F2FP.TF32.F32.PACK_B R109, R109 ;  /* 0x0000006dff6d723e */ /* 0x000fe200024050ff */
[----:B------:R-:W-:Y:S02]  /*44e0*/  IMAD.IADD R59, R107, 0x1, R59 ;  /* 0x000000016b3b7824 */ /* 0x000fe400078e023b */
[----:B------:R-:W-:Y:S02]  /*44f0*/  IMAD.IADD R17, R61, 0x1, R107 ;  /* 0x000000013d117824 */ /* 0x000fe400078e026b */
[----:B------:R0:W-:Y:S01]  /*4500*/  @P0 STG.E desc[UR36][R56.64+0x24], R109 ;  /* 0x0000246d38000986 */ /* 0x0001e2000c101924 */
[----:B------:R-:W-:Y:S01]  /*4510*/  IMAD.WIDE.U32 R62, R19, R14, R58 ;  /* 0x0000000e133e7225 */ /* 0x000fe200078e003a */
[----:B------:R-:W-:-:S03]  /*4520*/  LEA R58, P0, R60, R10, 0x2 ;  /* 0x0000000a3c3a7211 */ /* 0x000fc600078010ff */
[----:B------:R-:W-:Y:S01]  /*4530*/  IMAD.WIDE.U32 R110, R115, R16, R110 ;  /* 0x00000010736e7225 */ /* 0x000fe200078e006e */
[----:B------:R-:W-:Y:S02]  /*4540*/  LEA.HI.X R59, R60, R11, R17, 0x2, P0 ;  /* 0x0000000b3c3b7211 */ /* 0x000fe400000f1411 */
[----:B------:R-:W-:Y:S01]  /*4550*/  LEA R16, P0, R62, R10, 0x2 ;  /* 0x0000000a3e107211 */ /* 0x000fe200078010ff */
[----:B------:R-:W-:Y:S02]  /*4560*/  IMAD.IADD R17, R117, 0x1, R63 ;  /* 0x0000000175117824 */ /* 0x000fe400078e023f */
[----:B------:R-:W-:-:S03]  /*4570*/  IMAD.IADD R107, R107, 0x1, R111 ;  /* 0x000000016b6b7824 */ /* 0x000fc600078e026f */
[----:B------:R-:W-:Y:S02]  /*4580*/  LEA.HI.X R17, R62, R11, R17, 0x2, P0 ;  /* 0x0000000b3e117211 */ /* 0x000fe400000f1411 */
[----:B------:R-:W-:Y:S02]  /*4590*/  IADD3 R106, P0, R106, R110, RZ ;  /* 0x0000006e6a6a7210 */ /* 0x000fe40007f1e0ff */
[----:B------:R-:W-:-:S03]  /*45a0*/  P2R R62, PR, RZ, 0x4 ;  /* 0x00000004ff3e7803 */ /* 0x000fc60000000000 */
[----:B------:R-:W-:Y:S01]  /*45b0*/  IMAD.X R104, R107, 0x1, R105, P0 ;  /* 0x000000016b687824 */ /* 0x000fe200000e0669 */
[----:B------:R-:W-:-:S05]  /*45c0*/  IADD3 R8, P0, R8, R110, RZ ;  /* 0x0000006e08087210 */ /* 0x000fca0007f1e0ff */
[----:B------:R-:W-:Y:S02]  /*45d0*/  IMAD.X R9, R9, 0x1, R107, P0 ;  /* 0x0000000109097824 */ /* 0x000fe400000e066b */
[----:B------:R-:W-:Y:S01]  /*45e0*/  IMAD.WIDE.U32 R18, R19, R14, R8 ;  /* 0x0000000e13127225 */ /* 0x000fe200078e0008 */
[----:B------:R-:W-:-:S03]  /*45f0*/  LEA R8, P0, R106, R10, 0x2 ;  /* 0x0000000a6a087211 */ /* 0x000fc600078010ff */
[----:B------:R-:W-:Y:S01]  /*4600*/  IMAD.IADD R14, R117, 0x1, R19 ;  /* 0x00000001750e7824 */ /* 0x000fe200078e0213 */
[----:B------:R-:W-:Y:S02]  /*4610*/  LEA.HI.X R9, R106, R11, R104, 0x2, P0 ;  /* 0x0000000b6a097211 */ /* 0x000fe400000f1468 */
[----:B------:R-:W-:-:S04]  /*4620*/  LEA R10, P0, R18, R10, 0x2 ;  /* 0x0000000a120a7211 */ /* 0x000fc800078010ff */
[----:B------:R-:W-:Y:S02]  /*4630*/  LEA.HI.X R11, R18, R11, R14, 0x2, P0 ;  /* 0x0000000b120b7211 */ /* 0x000fe400000f140e */
[----:B------:R-:W-:-:S13]  /*4640*/  ISETP.GT.AND P0, PT, R0, RZ, P2 ;  /* 0x000000ff0000720c */ /* 0x000fda0001704270 */
[----:B0-----:R-:W-:Y:S05]  /*4650*/  @!P0 BRA `(.L_x_54) ;  /* 0x0000000000048947 */ /* 0x001fea0003800000 */
[----:B------:R0:W5:Y:S02]  /*4660*/  LDG.E.LTC128B R108, desc[UR36][R6.64+0x40] ;  /* 0x00004024066c7981 */ /* 0x000164000c1e1920 */
.L_x_54:
[----:B------:R-:W-:Y:S05]  /*4670*/  BSYNC B1 ;  /* 0x0000000000017941 */ /* 0x000fea0003800000 */
.L_x_53:
[----:B-----5:R-:W-:Y:S01]  /*4680*/  LOP3.LUT R19, R108, 0xffffe000, RZ, 0xc0, !PT ;  /* 0xffffe0006c137812 */ /* 0x020fe200078ec0ff */
        /* <DEDUP_REMOVED lines=10> */
.L_x_56:
[----:B------:R-:W-:Y:S05]  /*4730*/  BSYNC B1 ;  /* 0x0000000000017941 */ /* 0x000fea0003800000 */
.L_x_55:
[----:B-----5:R-:W-:Y:S01]  /*4740*/  LOP3.LUT R19, R108, 0xffffe000, RZ, 0xc0, !PT ;  /* 0xffffe0006c137812 */ /* 0x020fe200078ec0ff */
[----:B------:R-:W-:Y:S04]  /*4750*/  BSSY B1, `(.L_x_57) ;  /* 0x0000008000017945 */ /* 0x000fe80003800000 */
[----:B------:R-:W-:-:S04]  /*4760*/  FMUL R14, R19, R90 ;  /* 0x0000005a130e7220 */ /* 0x000fc80000400000 */
[----:B------:R-:W-:-:S05]  /*4770*/  FFMA R65, R65, R88, R14 ;  /* 0x0000005841417223 */ /* 0x000fca000000000e */
[----:B------:R-:W-:-:S05]  /*4780*/  F2FP.TF32.F32.PACK_B R65, R65 ;  /* 0x00000041ff41723e */ /* 0x000fca00024050ff */
[----:B------:R0:W-:Y:S01]  /*4790*/  @P0 STG.E desc[UR36][R12.64+0x44], R65 ;  /* 0x000044410c000986 */ /* 0x0001e2000c101924 */
[----:B------:R-:W-:-:S13]  /*47a0*/  ISETP.GT.AND P0, PT, R0, 0x8, P2 ;  /* 0x000000080000780c */ /* 0x000fda0001704270 */
[----:B0-----:R-:W-:Y:S05]  /*47b0*/  @!P0 BRA `(.L_x_58) ;  /* 0x0000000000048947 */ /* 0x001fea0003800000 */
[----:B------:R0:W5:Y:S02]  /*47c0*/  LDG.E.LTC128B R108, desc[UR36][R20.64+0x40] ;  /* 0x00004024146c7981 */ /* 0x000164000c1e1920 */
.L_x_58:
[----:B------:R-:W-:Y:S05]  /*47d0*/  BSYNC B1 ;  /* 0x0000000000017941 */ /* 0x000fea0003800000 */
.L_x_57:
        /* <DEDUP_REMOVED lines=9> */
.L_x_60:
[----:B------:R-:W-:Y:S05]  /*4870*/  BSYNC B1 ;  /* 0x0000000000017941 */ /* 0x000fea0003800000 */
.L_x_59:
        /* <DEDUP_REMOVED lines=11> */
.L_x_62:
[----:B------:R-:W-:Y:S05]  /*4930*/  BSYNC B1 ;  /* 0x0000000000017941 */ /* 0x000fea0003800000 */
.L_x_61:
        /* <DEDUP_REMOVED lines=11> */
.L_x_64:
[----:B------:R-:W-:Y:S05]  /*49f0*/  BSYNC B1 ;  /* 0x0000000000017941 */ /* 0x000fea0003800000 */
.L_x_63:
        /* <DEDUP_REMOVED lines=9> */
.L_x_66:
[----:B------:R-:W-:Y:S05]  /*4a90*/  BSYNC B1 ;  /* 0x0000000000017941 */ /* 0x000fea0003800000 */
.L_x_65:
        /* <DEDUP_REMOVED lines=9> */
.L_x_68:
[----:B------:R-:W-:Y:S05]  /*4b30*/  BSYNC B1 ;  /* 0x0000000000017941 */ /* 0x000fea0003800000 */
.L_x_67:
        /* <DEDUP_REMOVED lines=11> */
.L_x_70:
[----:B------:R-:W-:Y:S05]  /*4bf0*/  BSYNC B1 ;  /* 0x0000000000017941 */ /* 0x000fea0003800000 */
.L_x_69:
        /* <DEDUP_REMOVED lines=11> */
.L_x_72:
[----:B------:R-:W-:Y:S05]  /*4cb0*/  BSYNC B1 ;  /* 0x0000000000017941 */ /* 0x000fea0003800000 */
.L_x_71:
        /* <DEDUP_REMOVED lines=9> */
.L_x_74:
[----:B------:R-:W-:Y:S05]  /*4d50*/  BSYNC B1 ;  /* 0x0000000000017941 */ /* 0x000fea0003800000 */
.L_x_73:
        /* <DEDUP_REMOVED lines=9> */
.L_x_76:
[----:B------:R-:W-:Y:S05]  /*4df0*/  BSYNC B1 ;  /* 0x0000000000017941 */ /* 0x000fea0003800000 */
.L_x_75:
        /* <DEDUP_REMOVED lines=11> */
.L_x_78:
[----:B------:R-:W-:Y:S05]  /*4eb0*/  BSYNC B1 ;  /* 0x0000000000017941 */ /* 0x000fea0003800000 */
.L_x_77:
[----:B-----5:R-:W-:Y:S01]  /*4ec0*/  LOP3.LUT R19, R108, 0xffffe000, RZ, 0xc0, !PT ;  /* 0xffffe0006c137812 */ /* 0x020fe200078ec0ff */
[----:B------:R-:W-:Y:S01]  /*4ed0*/  BSSY B1, `(.L_x_79) ;  /* 0x0000009000017945 */ /* 0x000fe20003800000 */
[----:B------:R-:W-:-:S03]  /*4ee0*/  ISETP.GT.AND P4, PT, R3, 0x29, PT ;  /* 0x000000290300780c */ /* 0x000fc60003f84270 */
[----:B------:R-:W-:-:S04]  /*4ef0*/  FMUL R19, R19, R90 ;  /* 0x0000005a13137220 */ /* 0x000fc80000400000 */
[----:B------:R-:W-:-:S05]  /*4f00*/  FFMA R19, R76, R88, R19 ;  /* 0x000000584c137223 */ /* 0x000fca0000000013 */
[----:B------:R-:W-:-:S05]  /*4f10*/  F2FP.TF32.F32.PACK_B R19, R19 ;  /* 0x00000013ff13723e */ /* 0x000fca00024050ff */
[----:B------:R0:W-:Y:S01]  /*4f20*/  @P0 STG.E desc[UR36][R12.64+0xa0], R19 ;  /* 0x0000a0130c000986 */ /* 0x0001e2000c101924 */
[----:B------:R-:W-:-:S13]  /*4f30*/  ISETP.GT.AND P0, PT, R0, RZ, P4 ;  /* 0x000000ff0000720c */ /* 0x000fda0002704270 */
[----:B0-----:R-:W-:Y:S05]  /*4f40*/  @!P0 BRA `(.L_x_80) ;  /* 0x0000000000048947 */ /* 0x001fea0003800000 */
[----:B------:R0:W5:Y:S02]  /*4f50*/  LDG.E.LTC128B R108, desc[UR36][R6.64+0xa4] ;  /* 0x0000a424066c7981 */ /* 0x000164000c1e1920 */
.L_x_80:
[----:B------:R-:W-:Y:S05]  /*4f60*/  BSYNC B1 ;  /* 0x0000000000017941 */ /* 0x000fea0003800000 */
.L_x_79:
        /* <DEDUP_REMOVED lines=9> */
.L_x_82:
[----:B------:R-:W-:Y:S05]  /*5000*/  BSYNC B1 ;  /* 0x0000000000017941 */ /* 0x000fea0003800000 */
.L_x_81:
        /* <DEDUP_REMOVED lines=9> */
.L_x_84:
[----:B------:R-:W-:Y:S05]  /*50a0*/  BSYNC B1 ;  /* 0x0000000000017941 */ /* 0x000fea0003800000 */
.L_x_83:
        /* <DEDUP_REMOVED lines=10> */
.L_x_86:
[----:B------:R-:W-:Y:S05]  /*5150*/  BSYNC B1 ;  /* 0x0000000000017941 */ /* 0x000fea0003800000 */
.L_x_85:
        /* <DEDUP_REMOVED lines=10> */
.L_x_88:
[----:B------:R-:W-:Y:S05]  /*5200*/  BSYNC B1 ;  /* 0x0000000000017941 */ /* 0x000fea0003800000 */
.L_x_87:
        /* <DEDUP_REMOVED lines=9> */
.L_x_90:
[----:B------:R-:W-:Y:S05]  /*52a0*/  BSYNC B1 ;  /* 0x0000000000017941 */ /* 0x000fea0003800000 */
.L_x_89:
        /* <DEDUP_REMOVED lines=9> */
.L_x_92:
[----:B------:R-:W-:Y:S05]  /*5340*/  BSYNC B1 ;  /* 0x0000000000017941 */ /* 0x000fea0003800000 */
.L_x_91:
        /* <DEDUP_REMOVED lines=10> */
.L_x_94:
[----:B------:R-:W-:Y:S05]  /*53f0*/  BSYNC B1 ;  /* 0x0000000000017941 */ /* 0x000fea0003800000 */
.L_x_93:
[----:B-----5:R-:W-:Y:S01]  /*5400*/  LOP3.LUT R19, R108, 0xffffe000, RZ, 0xc0, !PT ;  /* 0xffffe0006c137812 */ /* 0x020fe200078ec0ff */
[----:B------:R-:W-:Y:S04]  /*5410*/  BSSY B1, `(.L_x_95) ;  /* 0x000000f000017945 */ /* 0x000fe80003800000 */
[----:B------:R-:W-:-:S04]  /*5420*/  FMUL R19, R19, R90 ;  /* 0x0000005a13137220 */ /* 0x000fc80000400000 */
[----:B------:R-:W-:-:S05]  /*5430*/  FFMA R69, R84, R88, R19 ;  /* 0x0000005854457223 */ /* 0x000fca0000000013 */
[----:B------:R-:W-:-:S05]  /*5440*/  F2FP.TF32.F32.PACK_B R69, R69 ;  /* 0x00000045ff45723e */ /* 0x000fca00024050ff */
[----:B------:R0:W-:Y:S01]  /*5450*/  @P0 STG.E desc[UR36][R12.64+0xe0], R69 ;  /* 0x0000e0450c000986 */ /* 0x0001e2000c101924 */
[----:B------:R-:W-:-:S05]  /*5460*/  IADD3 R18, P0, R103, R56, RZ ;  /* 0x0000003867127210 */ /* 0x000fca0007f1e0ff */
[----:B------:R-:W-:Y:S01]  /*5470*/  IMAD.X R19, R15, 0x1, R57, P0 ;  /* 0x000000010f137824 */ /* 0x000fe200000e0639 */
[----:B------:R-:W-:-:S05]  /*5480*/  IADD3 R60, P0, R103, R56, RZ ;  /* 0x00000038673c7210 */ /* 0x000fca0007f1e0ff */
[----:B------:R-:W-:Y:S01]  /*5490*/  IMAD.X R61, R15, 0x1, R57, P0 ;  /* 0x000000010f3d7824 */ /* 0x000fe200000e0639 */
[----:B------:R-:W-:-:S05]  /*54a0*/  IADD3 R14, P0, R103, R12, RZ ;  /* 0x0000000c670e7210 */ /* 0x000fca0007f1e0ff */
[----:B------:R-:W-:Y:S01]  /*54b0*/  IMAD.X R15, R15, 0x1, R13, P0 ;  /* 0x000000010f0f7824 */ /* 0x000fe200000e060d */
[----:B------:R-:W-:-:S04]  /*54c0*/  ISETP.GT.AND P0, PT, R3, 0x39, PT ;  /* 0x000000390300780c */ /* 0x000fc80003f04270 */
[----:B------:R-:W-:-:S13]  /*54d0*/  ISETP.GT.AND P3, PT, R0, RZ, P0 ;  /* 0x000000ff0000720c */ /* 0x000fda0000764270 */
[----:B0-----:R-:W-:Y:S05]  /*54e0*/  @!P3 BRA `(.L_x_96) ;  /* 0x000000000004b947 */ /* 0x001fea0003800000 */
[----:B------:R0:W5:Y:S02]  /*54f0*/  LDG.E.LTC128B R108, desc[UR36][R6.64+0xe4] ;  /* 0x0000e424066c7981 */ /* 0x000164000c1e1920 */
.L_x_96:
[----:B------:R-:W-:Y:S05]  /*5500*/  BSYNC B1 ;  /* 0x0000000000017941 */ /* 0x000fea0003800000 */
.L_x_95:
[----:B-----5:R-:W-:Y:S01]  /*5510*/  LOP3.LUT R3, R108, 0xffffe000, RZ, 0xc0, !PT ;  /* 0xffffe0006c037812 */ /* 0x020fe200078ec0ff */
[----:B------:R-:W-:Y:S04]  /*5520*/  BSSY B1, `(.L_x_97) ;  /* 0x0000008000017945 */ /* 0x000fe80003800000 */
[----:B01-3--:R-:W-:-:S04]  /*5530*/  FMUL R6, R3, R90 ;  /* 0x0000005a03067220 */ /* 0x00bfc80000400000 */
[----:B------:R-:W-:-:S05]  /*5540*/  FFMA R85, R85, R88, R6 ;  /* 0x0000005855557223 */ /* 0x000fca0000000006 */
[----:B------:R-:W-:-:S05]  /*5550*/  F2FP.TF32.F32.PACK_B R85, R85 ;  /* 0x00000055ff55723e */ /* 0x000fca00024050ff */
[----:B------:R0:W-:Y:S01]  /*5560*/  @P3 STG.E desc[UR36][R12.64+0xe4], R85 ;  /* 0x0000e4550c003986 */ /* 0x0001e2000c101924 */
[----:B------:R-:W-:-:S13]  /*5570*/  ISETP.GT.AND P3, PT, R0, 0x8, P1 ;  /* 0x000000080000780c */ /* 0x000fda0000f64270 */
[----:B0-----:R-:W-:Y:S05]  /*5580*/  @!P3 BRA `(.L_x_98) ;  /* 0x000000000004b947 */ /* 0x001fea0003800000 */
[----:B------:R0:W5:Y:S02]  /*5590*/  LDG.E.LTC128B R108, desc[UR36][R20.64+0xe0] ;  /* 0x0000e024146c7981 */ /* 0x000164000c1e1920 */
.L_x_98:
[----:B------:R-:W-:Y:S05]  /*55a0*/  BSYNC B1 ;  /* 0x0000000000017941 */ /* 0x000fea0003800000 */
.L_x_97:
[----:B-----5:R-:W-:Y:S01]  /*55b0*/  LOP3.LUT R3, R108, 0xffffe000, RZ, 0xc0, !PT ;  /* 0xffffe0006c037812 */ /* 0x020fe200078ec0ff */
[----:B------:R-:W-:Y:S04]  /*55c0*/  BSSY B1, `(.L_x_99) ;  /* 0x0000008000017945 */ /* 0x000fe80003800000 */
[----:B------:R-:W-:-:S04]  /*55d0*/  FMUL R3, R3, R90 ;  /* 0x0000005a03037220 */ /* 0x000fc80000400000 */
[----:B------:R-:W-:-:S05]  /*55e0*/  FFMA R3, R86, R88, R3 ;  /* 0x0000005856037223 */ /* 0x000fca0000000003 */
[----:B------:R-:W-:-:S05]  /*55f0*/  F2FP.TF32.F32.PACK_B R3, R3 ;  /* 0x00000003ff03723e */ /* 0x000fca00024050ff */
[----:B------:R1:W-:Y:S01]  /*5600*/  @P3 STG.E desc[UR36][R56.64+0xe0], R3 ;  /* 0x0000e00338003986 */ /* 0x0003e2000c101924 */
[----:B------:R-:W-:-:S13]  /*5610*/  ISETP.GT.AND P3, PT, R0, 0x8, P0 ;  /* 0x000000080000780c */ /* 0x000fda0000764270 */
[----:B-1----:R-:W-:Y:S05]  /*5620*/  @!P3 BRA `(.L_x_100) ;  /* 0x000000000004b947 */ /* 0x002fea0003800000 */
[----:B------:R1:W5:Y:S02]  /*5630*/  LDG.E.LTC128B R108, desc[UR36][R20.64+0xe4] ;  /* 0x0000e424146c7981 */ /* 0x000364000c1e1920 */
.L_x_100:
[----:B------:R-:W-:Y:S05]  /*5640*/  BSYNC B1 ;  /* 0x0000000000017941 */ /* 0x000fea0003800000 */
.L_x_99:
[----:B-----5:R-:W-:-:S05]  /*5650*/  LOP3.LUT R3, R108, 0xffffe000, RZ, 0xc0, !PT ;  /* 0xffffe0006c037812 */ /* 0x020fca00078ec0ff */
[----:B------:R-:W-:-:S04]  /*5660*/  FMUL R6, R3, R90 ;  /* 0x0000005a03067220 */ /* 0x000fc80000400000 */
[----:B------:R-:W-:-:S05]  /*5670*/  FFMA R87, R87, R88, R6 ;  /* 0x0000005857577223 */ /* 0x000fca0000000006 */
[----:B------:R-:W-:-:S05]  /*5680*/  F2FP.TF32.F32.PACK_B R87, R87 ;  /* 0x00000057ff57723e */ /* 0x000fca00024050ff */
[----:B------:R3:W-:Y:S01]  /*5690*/  @P3 STG.E desc[UR36][R56.64+0xe4], R87 ;  /* 0x0000e45738003986 */ /* 0x0007e2000c101924 */
[----:B------:R-:W-:-:S13]  /*56a0*/  ISETP.GT.AND P3, PT, R0, 0x80, P5 ;  /* 0x000000800000780c */ /* 0x000fda0002f64270 */
[----:B------:R-:W2:Y:S01]  /*56b0*/  @P3 LDG.E.LTC128B R108, desc[UR36][R58.64] ;  /* 0x000000243a6c3981 */ /* 0x000ea2000c1e1920 */
[----:B------:R-:W-:Y:S01]  /*56c0*/  BSSY B1, `(.L_x_101) ;  /* 0x000000a000017945 */ /* 0x000fe20003800000 */
[----:B--2---:R-:W-:-:S05]  /*56d0*/  LOP3.LUT R3, R108, 0xffffe000, RZ, 0xc0, !PT ;  /* 0xffffe0006c037812 */ /* 0x004fca00078ec0ff */
[----:B------:R-:W-:-:S04]  /*56e0*/  FMUL R3, R3, R90 ;  /* 0x0000005a03037220 */ /* 0x000fc80000400000 */
[----:B------:R-:W-:-:S05]  /*56f0*/  FFMA R3, R24, R88, R3 ;  /* 0x0000005818037223 */ /* 0x000fca0000000003 */
[----:B------:R-:W-:-:S05]  /*5700*/  F2FP.TF32.F32.PACK_B R3, R3 ;  /* 0x00000003ff03723e */ /* 0x000fca00024050ff */
[----:B------:R3:W-:Y:S01]  /*5710*/  @P3 STG.E desc[UR36][R14.64], R3 ;  /* 0x000000030e003986 */ /* 0x0007e2000c101924 */
[----:B------:R-:W-:-:S04]  /*5720*/  ISETP.NE.AND P3, PT, R114, RZ, PT ;  /* 0x000000ff7200720c */ /* 0x000fc80003f65270 */
[----:B------:R-:W-:-:S13]  /*5730*/  ISETP.GT.AND P3, PT, R0, 0x80, P3 ;  /* 0x000000800000780c */ /* 0x000fda0001f64270 */
[----:B---3--:R-:W-:Y:S05]  /*5740*/  @!P3 BRA `(.L_x_102) ;  /* 0x000000000004b947 */ /* 0x008fea0003800000 */
[----:B------:R2:W5:Y:S02]  /*5750*/  LDG.E.LTC128B R108, desc[UR36][R16.64+0x4] ;  /* 0x00000424106c7981 */ /* 0x000564000c1e1920 */
.L_x_102:
[----:B------:R-:W-:Y:S05]  /*5760*/  BSYNC B1 ;  /* 0x0000000000017941 */ /* 0x000fea0003800000 */
.L_x_101:
[----:B-----5:R-:W-:Y:S01]  /*5770*/  LOP3.LUT R3, R108, 0xffffe000, RZ, 0xc0, !PT ;  /* 0xffffe0006c037812 */ /* 0x020fe200078ec0ff */
[----:B------:R-:W-:Y:S01]  /*5780*/  @P3 IMAD.MOV.U32 R7, RZ, RZ, R15 ;  /* 0x000000ffff073224 */ /* 0x000fe200078e000f */
[----:B------:R-:W-:Y:S01]  /*5790*/  ISETP.GT.AND P5, PT, R0, 0x88, P5 ;  /* 0x000000880000780c */ /* 0x000fe20002fa4270 */
[----:B------:R-:W-:Y:S02]  /*57a0*/  BSSY B1, `(.L_x_103) ;  /* 0x0000008000017945 */ /* 0x000fe40003800000 */
[----:B------:R-:W-:-:S04]  /*57b0*/  FMUL R6, R3, R90 ;  /* 0x0000005a03067220 */ /* 0x000fc80000400000 */
[----:B------:R-:W-:Y:S01]  /*57c0*/  FFMA R25, R25, R88, R6 ;  /* 0x0000005819197223 */ /* 0x000fe20000000006 */
[----:B------:R-:W-:-:S04]  /*57d0*/  @P3 IMAD.MOV.U32 R6, RZ, RZ, R14 ;  /* 0x000000ffff063224 */ /* 0x000fc800078e000e */
[----:B------:R-:W-:-:S05]  /*57e0*/  F2FP.TF32.F32.PACK_B R25, R25 ;  /* 0x00000019ff19723e */ /* 0x000fca00024050ff */
[----:B------:R3:W-:Y:S01]  /*57f0*/  @P3 STG.E desc[UR36][R6.64+0x4], R25 ;  /* 0x0000041906003986 */ /* 0x0007e2000c101924 */
[----:B------:R-:W-:Y:S05]  /*5800*/  @!P5 BRA `(.L_x_104) ;  /* 0x000000000004d947 */ /* 0x000fea0003800000 */
[----:B------:R0:W5:Y:S02]  /*5810*/  LDG.E.LTC128B R108, desc[UR36][R8.64] ;  /* 0x00000024086c7981 */ /* 0x000164000c1e1920 */
.L_x_104:
[----:B------:R-:W-:Y:S05]  /*5820*/  BSYNC B1 ;  /* 0x0000000000017941 */ /* 0x000fea0003800000 */
.L_x_103:
[----:B-----5:R-:W-:Y:S01]  /*5830*/  LOP3.LUT R3, R108, 0xffffe000, RZ, 0xc0, !PT ;  /* 0xffffe0006c037812 */ /* 0x020fe200078ec0ff */
[----:B------:R-:W-:Y:S01]  /*5840*/  BSSY B1, `(.L_x_105) ;  /* 0x0000009000017945 */ /* 0x000fe20003800000 */
[----:B------:R-:W-:-:S03]  /*5850*/  ISETP.NE.AND P3, PT, R114, RZ, PT ;  /* 0x000000ff7200720c */ /* 0x000fc60003f65270 */
[----:B------:R-:W-:Y:S01]  /*5860*/  FMUL R3, R3, R90 ;  /* 0x0000005a03037220 */ /* 0x000fe20000400000 */
[----:B------:R-:W-:-:S03]  /*5870*/  ISETP.GT.AND P3, PT, R0, 0x88, P3 ;  /* 0x000000880000780c */ /* 0x000fc60001f64270 */
[----:B------:R-:W-:-:S05]  /*5880*/  FFMA R3, R26, R88, R3 ;  /* 0x000000581a037223 */ /* 0x000fca0000000003 */
[----:B------:R-:W-:-:S05]  /*5890*/  F2FP.TF32.F32.PACK_B R3, R3 ;  /* 0x00000003ff03723e */ /* 0x000fca00024050ff */
[----:B------:R0:W-:Y:S01]  /*58a0*/  @P5 STG.E desc[UR36][R18.64], R3 ;  /* 0x0000000312005986 */ /* 0x0001e2000c101924 */
[----:B------:R-:W-:Y:S05]  /*58b0*/  @!P3 BRA `(.L_x_106) ;  /* 0x000000000004b947 */ /* 0x000fea0003800000 */
[----:B------:R0:W5:Y:S02]  /*58c0*/  LDG.E.LTC128B R108, desc[UR36][R10.64+0x4] ;  /* 0x000004240a6c7981 */ /* 0x000164000c1e1920 */
.L_x_106:
[----:B------:R-:W-:Y:S05]  /*58d0*/  BSYNC B1 ;  /* 0x0000000000017941 */ /* 0x000fea0003800000 */
.L_x_105:
[----:B0----5:R-:W-:Y:S01]  /*58e0*/  LOP3.LUT R3, R108, 0xffffe000, RZ, 0xc0, !PT ;  /* 0xffffe0006c037812 */ /* 0x021fe200078ec0ff */
[----:B------:R-:W-:Y:S01]  /*58f0*/  BSSY B1, `(.L_x_107) ;  /* 0x0000009000017945 */ /* 0x000fe20003800000 */
[----:B------:R-:W-:-:S03]  /*5900*/  ISETP.NE.AND P5, PT, R112, RZ, PT ;  /* 0x000000ff7000720c */ /* 0x000fc60003fa5270 */
[----:B---3--:R-:W-:-:S04]  /*5910*/  FMUL R6, R3, R90 ;  /* 0x0000005a03067220 */ /* 0x008fc80000400000 */
[----:B------:R-:W-:-:S05]  /*5920*/  FFMA R27, R27, R88, R6 ;  /* 0x000000581b1b7223 */ /* 0x000fca0000000006 */
[----:B------:R-:W-:-:S05]  /*5930*/  F2FP.TF32.F32.PACK_B R27, R27 ;  /* 0x0000001bff1b723e */ /* 0x000fca00024050ff */
[----:B------:R0:W-:Y:S01]  /*5940*/  @P3 STG.E desc[UR36][R60.64+0x4], R27 ;  /* 0x0000041b3c003986 */ /* 0x0001e2000c101924 */
[----:B------:R-:W-:-:S13]  /*5950*/  ISETP.GT.AND P3, PT, R0, 0x80, P5 ;  /* 0x000000800000780c */ /* 0x000fda0002f64270 */
[----:B0-----:R-:W-:Y:S05]  /*5960*/  @!P3 BRA `(.L_x_108) ;  /* 0x000000000004b947 */ /* 0x001fea0003800000 */
[----:B------:R0:W5:Y:S02]  /*5970*/  LDG.E.LTC128B R108, desc[UR36][R16.64+0x20] ;  /* 0x00002024106c7981 */ /* 0x000164000c1e1920 */
.L_x_108:
[----:B------:R-:W-:Y:S05]  /*5980*/  BSYNC B1 ;  /* 0x0000000000017941 */ /* 0x000fea0003800000 */
.L_x_107:
[----:B-----5:R-:W-:Y:S01]  /*5990*/  LOP3.LUT R3, R108, 0xffffe000, RZ, 0xc0, !PT ;  /* 0xffffe0006c037812 */ /* 0x020fe200078ec0ff */
[----:B------:R-:W-:Y:S01]  /*59a0*/  @P3 IMAD.MOV.U32 R6, RZ, RZ, R14 ;  /* 0x000000ffff063224 */ /* 0x000fe200078e000e */
[----:B------:R-:W-:Y:S01]  /*59b0*/  ISETP.NE.AND P5, PT, R113, RZ, PT ;  /* 0x000000ff7100720c */ /* 0x000fe20003fa5270 */
[----:B------:R-:W-:Y:S01]  /*59c0*/  @P3 IMAD.MOV.U32 R7, RZ, RZ, R15 ;  /* 0x000000ffff073224 */ /* 0x000fe200078e000f */
[----:B------:R-:W-:Y:S01]  /*59d0*/  BSSY B1, `(.L_x_109) ;  /* 0x0000008000017945 */ /* 0x000fe20003800000 */
[----:B------:R-:W-:-:S04]  /*59e0*/  FMUL R3, R3, R90 ;  /* 0x0000005a03037220 */ /* 0x000fc80000400000 */
[----:B------:R-:W-:-:S05]  /*59f0*/  FFMA R3, R28, R88, R3 ;  /* 0x000000581c037223 */ /* 0x000fca0000000003 */
[----:B------:R-:W-:-:S05]  /*5a00*/  F2FP.TF32.F32.PACK_B R3, R3 ;  /* 0x00000003ff03723e */ /* 0x000fca00024050ff */
[----:B------:R3:W-:Y:S01]  /*5a10*/  @P3 STG.E desc[UR36][R6.64+0x20], R3 ;  /* 0x0000200306003986 */ /* 0x0007e2000c101924 */
[----:B------:R-:W-:-:S13]  /*5a20*/  ISETP.GT.AND P3, PT, R0, 0x80, P5 ;  /* 0x000000800000780c */ /* 0x000fda0002f64270 */
[----:B---3--:R-:W-:Y:S05]  /*5a30*/  @!P3 BRA `(.L_x_110) ;  /* 0x000000000004b947 */ /* 0x008fea0003800000 */
[----:B------:R3:W5:Y:S02]  /*5a40*/  LDG.E.LTC128B R108, desc[UR36][R16.64+0x24] ;  /* 0x00002424106c7981 */ /* 0x000764000c1e1920 */
.L_x_110:
[----:B------:R-:W-:Y:S05]  /*5a50*/  BSYNC B1 ;  /* 0x0000000000017941 */ /* 0x000fea0003800000 */
.L_x_109:
[----:B-----5:R-:W-:Y:S01]  /*5a60*/  LOP3.LUT R3, R108, 0xffffe000, RZ, 0xc0, !PT ;  /* 0xffffe0006c037812 */ /* 0x020fe200078ec0ff */
[----:B------:R-:W-:Y:S01]  /*5a70*/  @P3 IMAD.MOV.U32 R7, RZ, RZ, R15 ;  /* 0x000000ffff073224 */ /* 0x000fe200078e000f */
[----:B------:R-:W-:Y:S03]  /*5a80*/  BSSY B1, `(.L_x_111) ;  /* 0x000000a000017945 */ /* 0x000fe60003800000 */
[----:B------:R-:W-:-:S04]  /*5a90*/  FMUL R6, R3, R90 ;  /* 0x0000005a03067220 */ /* 0x000fc80000400000 */
[----:B------:R-:W-:Y:S01]  /*5aa0*/  FFMA R29, R29, R88, R6 ;  /* 0x000000581d1d7223 */ /* 0x000fe20000000006 */
[----:B------:R-:W-:-:S04]  /*5ab0*/  @P3 IMAD.MOV.U32 R6, RZ, RZ, R14 ;  /* 0x000000ffff063224 */ /* 0x000fc800078e000e */
[----:B------:R-:W-:-:S05]  /*5ac0*/  F2FP.TF32.F32.PACK_B R29, R29 ;  /* 0x0000001dff1d723e */ /* 0x000fca00024050ff */
[----:B------:R0:W-:Y:S01]  /*5ad0*/  @P3 STG.E desc[UR36][R6.64+0x24], R29 ;  /* 0x0000241d06003986 */ /* 0x0001e2000c101924 */
[----:B------:R-:W-:-:S04]  /*5ae0*/  ISETP.NE.AND P3, PT, R112, RZ, PT ;  /* 0x000000ff7000720c */ /* 0x000fc80003f65270 */
[----:B------:R-:W-:-:S13]  /*5af0*/  ISETP.GT.AND P3, PT, R0, 0x88, P3 ;  /* 0x000000880000780c */ /* 0x000fda0001f64270 */
[----:B0-----:R-:W-:Y:S05]  /*5b00*/  @!P3 BRA `(.L_x_112) ;  /* 0x000000000004b947 */ /* 0x001fea0003800000 */
[----:B------:R0:W5:Y:S02]  /*5b10*/  LDG.E.LTC128B R108, desc[UR36][R10.64+0x20] ;  /* 0x000020240a6c7981 */ /* 0x000164000c1e1920 */
.L_x_112:
[----:B------:R-:W-:Y:S05]  /*5b20*/  BSYNC B1 ;  /* 0x0000000000017941 */ /* 0x000fea0003800000 */
.L_x_111:
        /* <DEDUP_REMOVED lines=9> */
.L_x_114:
[----:B------:R-:W-:Y:S05]  /*5bc0*/  BSYNC B1 ;  /* 0x0000000000017941 */ /* 0x000fea0003800000 */
.L_x_113:
[----:B-----5:R-:W-:Y:S01]  /*5bd0*/  LOP3.LUT R3, R108, 0xffffe000, RZ, 0xc0, !PT ;  /* 0xffffe0006c037812 */ /* 0x020fe200078ec0ff */
[----:B------:R-:W-:Y:S01]  /*5be0*/  BSSY B1, `(.L_x_115) ;  /* 0x0000009000017945 */ /* 0x000fe20003800000 */
[----:B------:R-:W-:-:S03]  /*5bf0*/  ISETP.NE.AND P5, PT, R62, RZ, PT ;  /* 0x000000ff3e00720c */ /* 0x000fc60003fa5270 */
[----:B------:R-:W-:-:S04]  /*5c00*/  FMUL R6, R3, R90 ;  /* 0x0000005a03067220 */ /* 0x000fc80000400000 */
[----:B------:R-:W-:-:S05]  /*5c10*/  FFMA R31, R31, R88, R6 ;  /* 0x000000581f1f7223 */ /* 0x000fca0000000006 */
[----:B------:R-:W-:-:S05]  /*5c20*/  F2FP.TF32.F32.PACK_B R31, R31 ;  /* 0x0000001fff1f723e */ /* 0x000fca00024050ff */
[----:B------:R0:W-:Y:S01]  /*5c30*/  @P3 STG.E desc[UR36][R4.64+0x24], R31 ;  /* 0x0000241f04003986 */ /* 0x0001e2000c101924 */
[----:B------:R-:W-:-:S13]  /*5c40*/  ISETP.GT.AND P3, PT, R0, 0x80, P5 ;  /* 0x000000800000780c */ /* 0x000fda0002f64270 */
[----:B0-----:R-:W-:Y:S05]  /*5c50*/  @!P3 BRA `(.L_x_116) ;  /* 0x000000000004b947 */ /* 0x001fea0003800000 */
[----:B------:R0:W5:Y:S02]  /*5c60*/  LDG.E.LTC128B R108, desc[UR36][R16.64+0x40] ;  /* 0x00004024106c7981 */ /* 0x000164000c1e1920 */
.L_x_116:
[----:B------:R-:W-:Y:S05]  /*5c70*/  BSYNC B1 ;  /* 0x0000000000017941 */ /* 0x000fea0003800000 */
.L_x_115:
        /* <DEDUP_REMOVED lines=10> */
[----:B0-----:R-:W-:Y:S05]  /*5d20*/  @!P3 BRA `(.L_x_118) ;  /* 0x000000000004b947 */ /* 0x001fea0003800000 */
[----:B------:R0:W5:Y:S02]  /*5d30*/  LDG.E.LTC128B R108, desc[UR36][R16.64+0x44] ;  /* 0x00004424106c7981 */ /* 0x000164000c1e1920 */
.L_x_118:
[----:B------:R-:W-:Y:S05]  /*5d40*/  BSYNC B1 ;  /* 0x0000000000017941 */ /* 0x000fea0003800000 */
.L_x_117:
        /* <DEDUP_REMOVED lines=12> */
.L_x_120:
[----:B------:R-:W-:Y:S05]  /*5e10*/  BSYNC B1 ;  /* 0x0000000000017941 */ /* 0x000fea0003800000 */
.L_x_119:
        /* <DEDUP_REMOVED lines=9> */
.L_x_122:
[----:B------:R-:W-:Y:S05]  /*5eb0*/  BSYNC B1 ;  /* 0x0000000000017941 */ /* 0x000fea0003800000 */
.L_x_121:
        /* <DEDUP_REMOVED lines=10> */
.L_x_124:
[----:B------:R-:W-:Y:S05]  /*5f60*/  BSYNC B1 ;  /* 0x0000000000017941 */ /* 0x000fea0003800000 */
.L_x_123:
        /* <DEDUP_REMOVED lines=12> */
.L_x_126:
[----:B------:R-:W-:Y:S05]  /*6030*/  BSYNC B1 ;  /* 0x0000000000017941 */ /* 0x000fea0003800000 */
.L_x_125:
        /* <DEDUP_REMOVED lines=12> */
.L_x_128:
[----:B------:R-:W-:Y:S05]  /*6100*/  BSYNC B1 ;  /* 0x0000000000017941 */ /* 0x000fea0003800000 */
.L_x_127:
        /* <DEDUP_REMOVED lines=9> */
.L_x_130:
[----:B------:R-:W-:Y:S05]  /*61a0*/  BSYNC B1 ;  /* 0x0000000000017941 */ /* 0x000fea0003800000 */
.L_x_129:
        /* <DEDUP_REMOVED lines=10> */
.L_x_132:
[----:B------:R-:W-:Y:S05]  /*6250*/  BSYNC B1 ;  /* 0x0000000000017941 */ /* 0x000fea0003800000 */
.L_x_131:
        /* <DEDUP_REMOVED lines=12> */
.L_x_134:
[----:B------:R-:W-:Y:S05]  /*6320*/  BSYNC B1 ;  /* 0x0000000000017941 */ /* 0x000fea0003800000 */
.L_x_133:
        /* <DEDUP_REMOVED lines=12> */
.L_x_136:
[----:B------:R-:W-:Y:S05]  /*63f0*/  BSYNC B1 ;  /* 0x0000000000017941 */ /* 0x000fea0003800000 */
.L_x_135:
        /* <DEDUP_REMOVED lines=9> */
.L_x_138:
[----:B------:R-:W-:Y:S05]  /*6490*/  BSYNC B1 ;  /* 0x0000000000017941 */ /* 0x000fea0003800000 */
.L_x_137:
        /* <DEDUP_REMOVED lines=10> */
.L_x_140:
[----:B------:R-:W-:Y:S05]  /*6540*/  BSYNC B1 ;  /* 0x0000000000017941 */ /* 0x000fea0003800000 */
.L_x_139:
[----:B-----5:R-:W-:Y:S01]  /*6550*/  LOP3.LUT R3, R108, 0xffffe000, RZ, 0xc0, !PT ;  /* 0xffffe0006c037812 */ /* 0x020fe200078ec0ff */
[----:B------:R-:W-:Y:S01]  /*6560*/  @P3 IMAD.MOV.U32 R6, RZ, RZ, R14 ;  /* 0x000000ffff063224 */ /* 0x000fe200078e000e */
[----:B------:R-:W-:Y:S01]  /*6570*/  BSSY B1, `(.L_x_141) ;  /* 0x0000009000017945 */ /* 0x000fe20003800000 */
[----:B------:R-:W-:Y:S02]  /*6580*/  @P3 IMAD.MOV.U32 R7, RZ, RZ, R15 ;  /* 0x000000ffff073224 */ /* 0x000fe400078e000f */
[----:B------:R-:W-:-:S04]  /*6590*/  FMUL R3, R3, R90 ;  /* 0x0000005a03037220 */ /* 0x000fc80000400000 */
[----:B------:R-:W-:-:S05]  /*65a0*/  FFMA R3, R44, R88, R3 ;  /* 0x000000582c037223 */ /* 0x000fca0000000003 */
[----:B------:R-:W-:-:S05]  /*65b0*/  F2FP.TF32.F32.PACK_B R3, R3 ;  /* 0x00000003ff03723e */ /* 0x000fca00024050ff */
[----:B------:R0:W-:Y:S01]  /*65c0*/  @P3 STG.E desc[UR36][R6.64+0xa0], R3 ;  /* 0x0000a00306003986 */ /* 0x0001e2000c101924 */
[----:B------:R-:W-:-:S13]  /*65d0*/  ISETP.GT.AND P3, PT, R0, 0x80, P4 ;  /* 0x000000800000780c */ /* 0x000fda0002764270 */
[----:B0-----:R-:W-:Y:S05]  /*65e0*/  @!P3 BRA `(.L_x_142) ;  /* 0x000000000004b947 */ /* 0x001fea0003800000 */
[----:B------:R0:W5:Y:S02]  /*65f0*/  LDG.E.LTC128B R108, desc[UR36][R16.64+0xa4] ;  /* 0x0000a424106c7981 */ /* 0x000164000c1e1920 */
.L_x_142:
[----:B------:R-:W-:Y:S05]  /*6600*/  BSYNC B1 ;  /* 0x0000000000017941 */ /* 0x000fea0003800000 */
.L_x_141:
        /* <DEDUP_REMOVED lines=8> */
[----:B------:R-:W-:-:S13]  /*6690*/  ISETP.GT.AND P3, PT, R0, 0x88, P5 ;  /* 0x000000880000780c */ /* 0x000fda0002f64270 */
[----:B0-----:R-:W-:Y:S05]  /*66a0*/  @!P3 BRA `(.L_x_144) ;  /* 0x000000000004b947 */ /* 0x001fea0003800000 */
[----:B------:R0:W5:Y:S02]  /*66b0*/  LDG.E.LTC128B R108, desc[UR36][R10.64+0xa0] ;  /* 0x0000a0240a6c7981 */ /* 0x000164000c1e1920 */
.L_x_144:
[----:B------:R-:W-:Y:S05]  /*66c0*/  BSYNC B1 ;  /* 0x0000000000017941 */ /* 0x000fea0003800000 */
.L_x_143:
        /* <DEDUP_REMOVED lines=9> */
.L_x_146:
[----:B------:R-:W-:Y:S05]  /*6760*/  BSYNC B1 ;  /* 0x0000000000017941 */ /* 0x000fea0003800000 */
.L_x_145:
        /* <DEDUP_REMOVED lines=9> */
.L_x_148:
[----:B------:R-:W-:Y:S05]  /*6800*/  BSYNC B1 ;  /* 0x0000000000017941 */ /* 0x000fea0003800000 */
.L_x_147:
        /* <DEDUP_REMOVED lines=11> */
.L_x_150:
[----:B------:R-:W-:Y:S05]  /*68c0*/  BSYNC B1 ;  /* 0x0000000000017941 */ /* 0x000fea0003800000 */
.L_x_149:
        /* <DEDUP_REMOVED lines=11> */
.L_x_152:
[----:B------:R-:W-:Y:S05]  /*6980*/  BSYNC B1 ;  /* 0x0000000000017941 */ /* 0x000fea0003800000 */
.L_x_151:
[----:B-----5:R-:W-:Y:S01]  /*6990*/  LOP3.LUT R3, R108, 0xffffe000, RZ, 0xc0, !PT ;  /* 0xffffe0006c037812 */ /* 0x020fe200078ec0ff */
[----:B------:R-:W-:Y:S01]  /*69a0*/  BSSY B1, `(.L_x_153) ;  /* 0x0000008000017945 */ /* 0x000fe20003800000 */
[----:B------:R-:W-:-:S03]  /*69b0*/  ISETP.GT.AND P2, PT, R0, 0x88, P2 ;  /* 0x000000880000780c */ /* 0x000fc60001744270 */
[----:B------:R-:W-:-:S04]  /*69c0*/  FMUL R3, R3, R90 ;  /* 0x0000005a03037220 */ /* 0x000fc80000400000 */
[----:B------:R-:W-:-:S05]  /*69d0*/  FFMA R3, R50, R88, R3 ;  /* 0x0000005832037223 */ /* 0x000fca0000000003 */
[----:B------:R-:W-:-:S05]  /*69e0*/  F2FP.TF32.F32.PACK_B R3, R3 ;  /* 0x00000003ff03723e */ /* 0x000fca00024050ff */
[----:B------:R0:W-:Y:S01]  /*69f0*/  @P6 STG.E desc[UR36][R4.64+0xc0], R3 ;  /* 0x0000c00304006986 */ /* 0x0001e2000c101924 */
[----:B------:R-:W-:Y:S05]  /*6a00*/  @!P2 BRA `(.L_x_154) ;  /* 0x000000000004a947 */ /* 0x000fea0003800000 */
[----:B------:R0:W5:Y:S02]  /*6a10*/  LDG.E.LTC128B R108, desc[UR36][R10.64+0xc4] ;  /* 0x0000c4240a6c7981 */ /* 0x000164000c1e1920 */
.L_x_154:
[----:B------:R-:W-:Y:S05]  /*6a20*/  BSYNC B1 ;  /* 0x0000000000017941 */ /* 0x000fea0003800000 */
.L_x_153:
[----:B0----5:R-:W-:Y:S01]  /*6a30*/  LOP3.LUT R3, R108, 0xffffe000, RZ, 0xc0, !PT ;  /* 0xffffe0006c037812 */ /* 0x021fe200078ec0ff */
        /* <DEDUP_REMOVED lines=8> */
.L_x_156:
[----:B------:R-:W-:Y:S05]  /*6ac0*/  BSYNC B1 ;  /* 0x0000000000017941 */ /* 0x000fea0003800000 */
.L_x_155:
[----:B-----5:R-:W-:Y:S01]  /*6ad0*/  LOP3.LUT R3, R108, 0xffffe000, RZ, 0xc0, !PT ;  /* 0xffffe0006c037812 */ /* 0x020fe200078ec0ff */
[----:B------:R-:W-:Y:S01]  /*6ae0*/  @P3 IMAD.MOV.U32 R6, RZ, RZ, R14 ;  /* 0x000000ffff063224 */ /* 0x000fe200078e000e */
[----:B------:R-:W-:Y:S01]  /*6af0*/  ISETP.GT.AND P2, PT, R0, 0x80, P0 ;  /* 0x000000800000780c */ /* 0x000fe20000744270 */
[----:B------:R-:W-:Y:S01]  /*6b00*/  @P3 IMAD.MOV.U32 R7, RZ, RZ, R15 ;  /* 0x000000ffff073224 */ /* 0x000fe200078e000f */
[----:B------:R-:W-:Y:S01]  /*6b10*/  BSSY B1, `(.L_x_157) ;  /* 0x0000007000017945 */ /* 0x000fe20003800000 */
[----:B------:R-:W-:-:S04]  /*6b20*/  FMUL R3, R3, R90 ;  /* 0x0000005a03037220 */ /* 0x000fc80000400000 */
[----:B------:R-:W-:-:S05]  /*6b30*/  FFMA R3, R52, R88, R3 ;  /* 0x0000005834037223 */ /* 0x000fca0000000003 */
[----:B------:R-:W-:-:S05]  /*6b40*/  F2FP.TF32.F32.PACK_B R3, R3 ;  /* 0x00000003ff03723e */ /* 0x000fca00024050ff */
[----:B------:R0:W-:Y:S01]  /*6b50*/  @P3 STG.E desc[UR36][R6.64+0xe0], R3 ;  /* 0x0000e00306003986 */ /* 0x0001e2000c101924 */
[----:B------:R-:W-:Y:S05]  /*6b60*/  @!P2 BRA `(.L_x_158) ;  /* 0x000000000004a947 */ /* 0x000fea0003800000 */
[----:B------:R0:W5:Y:S02]  /*6b70*/  LDG.E.LTC128B R108, desc[UR36][R16.64+0xe4] ;  /* 0x0000e424106c7981 */ /* 0x000164000c1e1920 */
.L_x_158:
[----:B------:R-:W-:Y:S05]  /*6b80*/  BSYNC B1 ;  /* 0x0000000000017941 */ /* 0x000fea0003800000 */
.L_x_157:
        /* <DEDUP_REMOVED lines=9> */
.L_x_160:
[----:B------:R-:W-:Y:S05]  /*6c20*/  BSYNC B1 ;  /* 0x0000000000017941 */ /* 0x000fea0003800000 */
.L_x_159:
        /* <DEDUP_REMOVED lines=9> */
.L_x_162:
[----:B------:R-:W-:Y:S05]  /*6cc0*/  BSYNC B1 ;  /* 0x0000000000017941 */ /* 0x000fea0003800000 */
.L_x_161:
[----:B------:R-:W-:Y:S05]  /*6cd0*/  @!P0 BRA `(.L_x_163) ;  /* 0x0000001400488947 */ /* 0x000fea0003800000 */
[----:B0----5:R-:W-:-:S05]  /*6ce0*/  LOP3.LUT R3, R108, 0xffffe000, RZ, 0xc0, !PT ;  /* 0xffffe0006c037812 */ /* 0x021fca00078ec0ff */
[----:B------:R-:W-:-:S04]  /*6cf0*/  FMUL R0, R3, R90 ;  /* 0x0000005a03007220 */ /* 0x000fc80000400000 */
[----:B------:R-:W-:-:S05]  /*6d00*/  FFMA R55, R55, R88, R0 ;  /* 0x0000005837377223 */ /* 0x000fca0000000000 */
[----:B------:R-:W-:-:S05]  /*6d10*/  F2FP.TF32.F32.PACK_B R55, R55 ;  /* 0x00000037ff37723e */ /* 0x000fca00024050ff */
[----:B------:R0:W-:Y:S01]  /*6d20*/  STG.E desc[UR36][R4.64+0xe4], R55 ;  /* 0x0000e43704007986 */ /* 0x0001e2000c101924 */
[----:B------:R-:W-:Y:S05]  /*6d30*/  BRA `(.L_x_163) ;  /* 0x0000001400307947 */ /* 0x000fea0003800000 */
.L_x_40:
[----:B------:R-:W-:Y:S01]  /*6d40*/  ISETP.GT.AND P4, PT, R3, 0x1, PT ;  /* 0x000000010300780c */ /* 0x000fe20003f84270 */
[----:B------:R-:W-:Y:S01]  /*6d50*/  ULDC.64 UR4, c[0x0][0x5c0] ;  /* 0x0001700000047ab9 */ /* 0x000fe20000000a00 */
[-C--:B------:R-:W-:Y:S01]  /*6d60*/  FMUL R5, R56, R88.reuse ;  /* 0x0000005838057220 */ /* 0x080fe20000400000 */
[----:B------:R-:W-:Y:S01]  /*6d70*/  LEA R6, P2, R20, UR4, 0x2 ;  /* 0x0000000414067c11 */ /* 0x000fe2000f8410ff */
[-C--:B------:R-:W-:Y:S01]  /*6d80*/  FMUL R57, R57, R88.reuse ;  /* 0x0000005839397220 */ /* 0x080fe20000400000 */
[----:B------:R-:W-:Y:S01]  /*6d90*/  ISETP.GT.AND P1, PT, R0, RZ, P4 ;  /* 0x000000ff0000720c */ /* 0x000fe20002724270 */
[----:B------:R-:W-:Y:S01]  /*6da0*/  IMAD.SHL.U32 R15, R96, 0x4, RZ ;  /* 0x00000004600f7824 */ /* 0x000fe200078e00ff */
[----:B------:R-:W-:Y:S01]  /*6db0*/  LEA.HI.X R7, R20, UR5, R111, 0x2, P2 ;  /* 0x0000000514077c11 */ /* 0x000fe200090f146f */
[----:B------:R-:W-:Y:S01]  /*6dc0*/  IMAD.SHL.U32 R21, R97, 0x4, RZ ;  /* 0x0000000461157824 */ /* 0x000fe200078e00ff */
[----:B------:R-:W-:Y:S01]  /*6dd0*/  F2FP.TF32.F32.PACK_B R5, R5 ;  /* 0x00000005ff05723e */ /* 0x000fe200024050ff */
[-C--:B------:R-:W-:Y:S01]  /*6de0*/  FMUL R11, R58, R88.reuse ;  /* 0x000000583a0b7220 */ /* 0x080fe20000400000 */
[----:B------:R-:W-:Y:S01]  /*6df0*/  F2FP.TF32.F32.PACK_B R57, R57 ;  /* 0x00000039ff39723e */ /* 0x000fe200024050ff */
[-C--:B------:R-:W-:Y:S01]  /*6e00*/  FMUL R59, R59, R88.reuse ;  /* 0x000000583b3b7220 */ /* 0x080fe20000400000 */
[----:B------:R-:W-:Y:S01]  /*6e10*/  SHF.L.U64.HI R13, R96, 0x2, R99 ;  /* 0x00000002600d7819 */ /* 0x000fe20000010263 */
[----:B------:R0:W-:Y:S01]  /*6e20*/  @P0 STG.E desc[UR36][R6.64], R5 ;  /* 0x0000000506000986 */ /* 0x0001e2000c101924 */
[C---:B------:R-:W-:Y:S01]  /*6e30*/  ISETP.GT.AND P0, PT, R0.reuse, 0x8, P5 ;  /* 0x000000080000780c */ /* 0x040fe20002f04270 */
[----:B------:R-:W-:Y:S01]  /*6e40*/  FMUL R61, R61, R88 ;  /* 0x000000583d3d7220 */ /* 0x000fe20000400000 */
[----:B------:R-:W-:Y:S01]  /*6e50*/  SHF.L.U64.HI R19, R97, 0x2, R98 ;  /* 0x0000000261137819 */ /* 0x000fe20000010262 */
[----:B------:R-:W-:Y:S01]  /*6e60*/  @P1 STG.E desc[UR36][R6.64+0x4], R57 ;  /* 0x0000043906001986 */ /* 0x000fe2000c101924 */
[----:B------:R-:W-:Y:S01]  /*6e70*/  IADD3 R8, P1, R15, R6, RZ ;  /* 0x000000060f087210 */ /* 0x000fe20007f3e0ff */
[-C--:B------:R-:W-:Y:S01]  /*6e80*/  FMUL R63, R63, R88.reuse ;  /* 0x000000583f3f7220 */ /* 0x080fe20000400000 */
[----:B------:R-:W-:Y:S01]  /*6e90*/  F2FP.TF32.F32.PACK_B R11, R11 ;  /* 0x0000000bff0b723e */ /* 0x000fe200024050ff */
[----:B------:R-:W-:Y:S01]  /*6ea0*/  FMUL R65, R65, R88 ;  /* 0x0000005841417220 */ /* 0x000fe20000400000 */
[----:B------:R-:W-:Y:S01]  /*6eb0*/  ISETP.GT.AND P3, PT, R3, 0x8, PT ;  /* 0x000000080300780c */ /* 0x000fe20003f64270 */
[----:B------:R-:W-:Y:S01]  /*6ec0*/  IMAD.X R9, R13, 0x1, R7, P1 ;  /* 0x000000010d097824 */ /* 0x000fe200008e0607 */
[----:B------:R-:W-:Y:S01]  /*6ed0*/  IADD3 R4, P1, P2, R21, R6, R15 ;  /* 0x0000000615047210 */ /* 0x000fe20007a3e00f */
[-C--:B------:R-:W-:Y:S01]  /*6ee0*/  FMUL R67, R67, R88.reuse ;  /* 0x0000005843437220 */ /* 0x080fe20000400000 */
[----:B------:R-:W-:Y:S01]  /*6ef0*/  F2FP.TF32.F32.PACK_B R59, R59 ;  /* 0x0000003bff3b723e */ /* 0x000fe200024050ff */
[-C--:B------:R-:W-:Y:S01]  /*6f00*/  FMUL R69, R69, R88.reuse ;  /* 0x0000005845457220 */ /* 0x080fe20000400000 */
[----:B0-----:R-:W-:Y:S01]  /*6f10*/  IADD3.X R5, R19, R7, R13, P1, P2 ;  /* 0x0000000713057210 */ /* 0x001fe20000fe440d */
[----:B------:R0:W-:Y:S01]  /*6f20*/  @P0 STG.E desc[UR36][R8.64], R11 ;  /* 0x0000000b08000986 */ /* 0x0001e2000c101924 */
[----:B------:R-:W-:Y:S01]  /*6f30*/  ISETP.GT.AND P1, PT, R0, 0x8, P4 ;  /* 0x000000080000780c */ /* 0x000fe20002724270 */
[-C--:B------:R-:W-:Y:S01]  /*6f40*/  FMUL R13, R60, R88.reuse ;  /* 0x000000583c0d7220 */ /* 0x080fe20000400000 */
[----:B------:R-:W-:Y:S01]  /*6f50*/  ISETP.GT.AND P0, PT, R0, RZ, P3 ;  /* 0x000000ff0000720c */ /* 0x000fe20001f04270 */
[-C--:B------:R-:W-:Y:S01]  /*6f60*/  FMUL R71, R71, R88.reuse ;  /* 0x0000005847477220 */ /* 0x080fe20000400000 */
[----:B------:R-:W-:Y:S01]  /*6f70*/  ISETP.GT.AND P2, PT, R3, 0x9, PT ;  /* 0x000000090300780c */ /* 0x000fe20003f44270 */
[-C--:B------:R-:W-:Y:S01]  /*6f80*/  FMUL R73, R73, R88.reuse ;  /* 0x0000005849497220 */ /* 0x080fe20000400000 */
[----:B------:R-:W-:Y:S01]  /*6f90*/  F2FP.TF32.F32.PACK_B R13, R13 ;  /* 0x0000000dff0d723e */ /* 0x000fe200024050ff */
[-C--:B------:R-:W-:Y:S01]  /*6fa0*/  FMUL R75, R75, R88.reuse ;  /* 0x000000584b4b7220 */ /* 0x080fe20000400000 */
[----:B------:R-:W-:Y:S01]  /*6fb0*/  F2FP.TF32.F32.PACK_B R61, R61 ;  /* 0x0000003dff3d723e */ /* 0x000fe200024050ff */
[-C--:B------:R-:W-:Y:S01]  /*6fc0*/  FMUL R77, R77, R88.reuse ;  /* 0x000000584d4d7220 */ /* 0x080fe20000400000 */
[----:B------:R-:W-:Y:S01]  /*6fd0*/  F2FP.TF32.F32.PACK_B R63, R63 ;  /* 0x0000003fff3f723e */ /* 0x000fe200024050ff */
[-C--:B0-----:R-:W-:Y:S01]  /*6fe0*/  FMUL R11, R62, R88.reuse ;  /* 0x000000583e0b7220 */ /* 0x081fe20000400000 */
[----:B------:R-:W-:Y:S01]  /*6ff0*/  F2FP.TF32.F32.PACK_B R65, R65 ;  /* 0x00000041ff41723e */ /* 0x000fe200024050ff */
[----:B------:R-:W-:Y:S01]  /*7000*/  @P1 STG.E desc[UR36][R8.64+0x4], R59 ;  /* 0x0000043b08001986 */ /* 0x000fe2000c101924 */
[----:B------:R-:W-:Y:S01]  /*7010*/  ISETP.GT.AND P1, PT, R3, 0x11, PT ;  /* 0x000000110300780c */ /* 0x000fe20003f24270 */
[-C--:B------:R-:W-:Y:S01]  /*7020*/  FMUL R79, R79, R88.reuse ;  /* 0x000000584f4f7220 */ /* 0x080fe20000400000 */
[----:B------:R-:W-:Y:S01]  /*7030*/  F2FP.TF32.F32.PACK_B R11, R11 ;  /* 0x0000000bff0b723e */ /* 0x000fe200024050ff */
[----:B------:R0:W-:Y:S01]  /*7040*/  @P0 STG.E desc[UR36][R6.64+0x20], R13 ;  /* 0x0000200d06000986 */ /* 0x0001e2000c101924 */
[----:B------:R-:W-:Y:S01]  /*7050*/  ISETP.GT.AND P0, PT, R0, RZ, P2 ;  /* 0x000000ff0000720c */ /* 0x000fe20001704270 */
[-C--:B------:R-:W-:Y:S01]  /*7060*/  FMUL R81, R81, R88.reuse ;  /* 0x0000005851517220 */ /* 0x080fe20000400000 */
[----:B------:R-:W-:Y:S01]  /*7070*/  F2FP.TF32.F32.PACK_B R67, R67 ;  /* 0x00000043ff43723e */ /* 0x000fe200024050ff */
        /* <DEDUP_REMOVED lines=8> */
[-C--:B0-----:R-:W-:Y:S01]  /*7100*/  FMUL R13, R64, R88.reuse ;  /* 0x00000058400d7220 */ /* 0x081fe20000400000 */
[----:B------:R-:W-:Y:S01]  /*7110*/  ISETP.GT.AND P4, PT, R3, 0x29, PT ;  /* 0x000000290300780c */ /* 0x000fe20003f84270 */
[----:B------:R-:W-:Y:S01]  /*7120*/  @P0 STG.E desc[UR36][R6.64+0x24], R61 ;  /* 0x0000243d06000986 */ /* 0x000fe2000c101924 */
[C---:B------:R-:W-:Y:S01]  /*7130*/  ISETP.GT.AND P0, PT, R0.reuse, 0x8, P3 ;  /* 0x000000080000780c */ /* 0x040fe20001f04270 */
[-C--:B------:R-:W-:Y:S01]  /*7140*/  FMUL R25, R25, R88.reuse ;  /* 0x0000005819197220 */ /* 0x080fe20000400000 */
[----:B------:R-:W-:Y:S01]  /*7150*/  F2FP.TF32.F32.PACK_B R13, R13 ;  /* 0x0000000dff0d723e */ /* 0x000fe200024050ff */
[-C--:B------:R-:W-:Y:S01]  /*7160*/  FMUL R27, R27, R88.reuse ;  /* 0x000000581b1b7220 */ /* 0x080fe20000400000 */
[----:B------:R-:W-:Y:S01]  /*7170*/  F2FP.TF32.F32.PACK_B R77, R77 ;  /* 0x0000004dff4d723e */ /* 0x000fe200024050ff */
[-C--:B------:R-:W-:Y:S01]  /*7180*/  FMUL R29, R29, R88.reuse ;  /* 0x000000581d1d7220 */ /* 0x080fe20000400000 */
[----:B------:R-:W-:Y:S01]  /*7190*/  F2FP.TF32.F32.PACK_B R79, R79 ;  /* 0x0000004fff4f723e */ /* 0x000fe200024050ff */
[-C--:B------:R-:W-:Y:S01]  /*71a0*/  FMUL R31, R31, R88.reuse ;  /* 0x000000581f1f7220 */ /* 0x080fe20000400000 */
[----:B------:R-:W-:Y:S01]  /*71b0*/  ISETP.GT.AND P3, PT, R3, 0x31, PT ;  /* 0x000000310300780c */ /* 0x000fe20003f64270 */
[-C--:B------:R-:W-:Y:S01]  /*71c0*/  FMUL R33, R33, R88.reuse ;  /* 0x0000005821217220 */ /* 0x080fe20000400000 */
[----:B------:R-:W-:Y:S01]  /*71d0*/  F2FP.TF32.F32.PACK_B R81, R81 ;  /* 0x00000051ff51723e */ /* 0x000fe200024050ff */
[-C--:B------:R-:W-:Y:S01]  /*71e0*/  FMUL R35, R35, R88.reuse ;  /* 0x0000005823237220 */ /* 0x080fe20000400000 */
[----:B------:R-:W-:Y:S01]  /*71f0*/  F2FP.TF32.F32.PACK_B R83, R83 ;  /* 0x00000053ff53723e */ /* 0x000fe200024050ff */
[----:B------:R0:W-:Y:S01]  /*7200*/  @P0 STG.E desc[UR36][R8.64+0x20], R11 ;  /* 0x0000200b08000986 */ /* 0x0001e2000c101924 */
[----:B------:R-:W-:Y:S01]  /*7210*/  ISETP.GT.AND P0, PT, R0, 0x8, P2 ;  /* 0x000000080000780c */ /* 0x000fe20001704270 */
        /* <DEDUP_REMOVED lines=22> */
[----:B------:R-:W-:Y:S01]  /*7380*/  FMUL R55, R55, R88 ;  /* 0x0000005837377220 */ /* 0x000fe20000400000 */
[----:B------:R-:W-:-:S02]  /*7390*/  F2FP.TF32.F32.PACK_B R35, R35 ;  /* 0x00000023ff23723e */ /* 0x000fc400024050ff */
[----:B------:R-:W-:Y:S01]  /*73a0*/  F2FP.TF32.F32.PACK_B R37, R37 ;  /* 0x00000025ff25723e */ /* 0x000fe200024050ff */
[----:B------:R0:W-:Y:S01]  /*73b0*/  @P0 STG.E desc[UR36][R6.64+0x40], R13 ;  /* 0x0000400d06000986 */ /* 0x0001e2000c101924 */
[----:B------:R-:W-:Y:S02]  /*73c0*/  ISETP.GT.AND P0, PT, R0, RZ, P1 ;  /* 0x000000ff0000720c */ /* 0x000fe40000f04270 */
[----:B------:R-:W-:Y:S02]  /*73d0*/  F2FP.TF32.F32.PACK_B R39, R39 ;  /* 0x00000027ff27723e */ /* 0x000fe400024050ff */
[----:B------:R-:W-:Y:S02]  /*73e0*/  F2FP.TF32.F32.PACK_B R41, R41 ;  /* 0x00000029ff29723e */ /* 0x000fe400024050ff */
[----:B------:R-:W-:Y:S02]  /*73f0*/  F2FP.TF32.F32.PACK_B R43, R43 ;  /* 0x0000002bff2b723e */ /* 0x000fe400024050ff */
[----:B------:R-:W-:-:S02]  /*7400*/  F2FP.TF32.F32.PACK_B R45, R45 ;  /* 0x0000002dff2d723e */ /* 0x000fc400024050ff */
[----:B------:R-:W-:Y:S01]  /*7410*/  F2FP.TF32.F32.PACK_B R47, R47 ;  /* 0x0000002fff2f723e */ /* 0x000fe200024050ff */
[----:B0-----:R-:W-:Y:S01]  /*7420*/  FMUL R13, R68, R88 ;  /* 0x00000058440d7220 */ /* 0x001fe20000400000 */
[----:B------:R-:W-:Y:S01]  /*7430*/  F2FP.TF32.F32.PACK_B R49, R49 ;  /* 0x00000031ff31723e */ /* 0x000fe200024050ff */
[----:B------:R-:W-:Y:S01]  /*7440*/  @P0 STG.E desc[UR36][R6.64+0x44], R65 ;  /* 0x0000444106000986 */ /* 0x000fe2000c101924 */
[----:B------:R-:W-:Y:S02]  /*7450*/  ISETP.GT.AND P0, PT, R0, 0x8, P2 ;  /* 0x000000080000780c */ /* 0x000fe40001704270 */
[----:B------:R-:W-:Y:S02]  /*7460*/  ISETP.GT.AND P2, PT, R3, 0x18, PT ;  /* 0x000000180300780c */ /* 0x000fe40003f44270 */
[----:B------:R-:W-:Y:S02]  /*7470*/  F2FP.TF32.F32.PACK_B R13, R13 ;  /* 0x0000000dff0d723e */ /* 0x000fe400024050ff */
[----:B------:R-:W-:-:S02]  /*7480*/  F2FP.TF32.F32.PACK_B R51, R51 ;  /* 0x00000033ff33723e */ /* 0x000fc400024050ff */
[----:B------:R-:W-:Y:S02]  /*7490*/  F2FP.TF32.F32.PACK_B R53, R53 ;  /* 0x00000035ff35723e */ /* 0x000fe400024050ff */
[----:B------:R-:W-:-:S03]  /*74a0*/  F2FP.TF32.F32.PACK_B R55, R55 ;  /* 0x00000037ff37723e */ /* 0x000fc600024050ff */
[----:B------:R0:W-:Y:S01]  /*74b0*/  @P0 STG.E desc[UR36][R8.64+0x40], R11 ;  /* 0x0000400b08000986 */ /* 0x0001e2000c101924 */
[----:B------:R-:W-:Y:S02]  /*74c0*/  ISETP.GT.AND P0, PT, R0, 0x8, P1 ;  /* 0x000000080000780c */ /* 0x000fe40000f04270 */
[----:B------:R-:W-:Y:S01]  /*74d0*/  ISETP.GT.AND P1, PT, R3, 0x19, PT ;  /* 0x000000190300780c */ /* 0x000fe20003f24270 */
[----:B0-----:R-:W-:-:S10]  /*74e0*/  FMUL R11, R70, R88 ;  /* 0x00000058460b7220 */ /* 0x001fd40000400000 */
[----:B------:R-:W-:Y:S01]  /*74f0*/  @P0 STG.E desc[UR36][R8.64+0x44], R67 ;  /* 0x0000444308000986 */ /* 0x000fe2000c101924 */
[----:B------:R-:W-:Y:S02]  /*7500*/  ISETP.GT.AND P0, PT, R0, RZ, P2 ;  /* 0x000000ff0000720c */ /* 0x000fe40001704270 */
[----:B------:R-:W-:-:S11]  /*7510*/  F2FP.TF32.F32.PACK_B R11, R11 ;  /* 0x0000000bff0b723e */ /* 0x000fd600024050ff */
[----:B------:R0:W-:Y:S01]  /*7520*/  @P0 STG.E desc[UR36][R6.64+0x60], R13 ;  /* 0x0000600d06000986 */ /* 0x0001e2000c101924 */
[----:B------:R-:W-:Y:S01]  /*7530*/  ISETP.GT.AND P0, PT, R0, RZ, P1 ;  /* 0x000000ff0000720c */ /* 0x000fe20000f04270 */
[----:B0-----:R-:W-:-:S12]  /*7540*/  FMUL R13, R72, R88 ;  /* 0x00000058480d7220 */ /* 0x001fd80000400000 */
[----:B------:R-:W-:Y:S01]  /*7550*/  @P0 STG.E desc[UR36][R6.64+0x64], R69 ;  /* 0x0000644506000986 */ /* 0x000fe2000c101924 */
[----:B------:R-:W-:Y:S02]  /*7560*/  ISETP.GT.AND P0, PT, R0, 0x8, P2 ;  /* 0x000000080000780c */ /* 0x000fe40001704270 */
[----:B------:R-:W-:Y:S02]  /*7570*/  ISETP.GT.AND P2, PT, R3, 0x20, PT ;  /* 0x000000200300780c */ /* 0x000fe40003f44270 */
[----:B------:R-:W-:-:S09]  /*7580*/  F2FP.TF32.F32.PACK_B R13, R13 ;  /* 0x0000000dff0d723e */ /* 0x000fd200024050ff */
        /* <DEDUP_REMOVED lines=12> */
[----:B------:R-:W-:Y:S02]  /*7650*/  F2FP.TF32.F32.PACK_B R13, R13 ;  /* 0x0000000dff0d723e */ /* 0x000fe400024050ff */
[----:B------:R-:W-:-:S09]  /*7660*/  ISETP.GT.AND P2, PT, R3, 0x38, PT ;  /* 0x000000380300780c */ /* 0x000fd20003f44270 */
        /* <DEDUP_REMOVED lines=12> */
[----:B------:R-:W-:-:S11]  /*7730*/  F2FP.TF32.F32.PACK_B R13, R13 ;  /* 0x0000000dff0d723e */ /* 0x000fd600024050ff */
[----:B------:R0:W-:Y:S01]  /*7740*/  @P0 STG.E desc[UR36][R8.64+0xa0], R11 ;  /* 0x0000a00b08000986 */ /* 0x0001e2000c101924 */
[----:B------:R-:W-:Y:S01]  /*7750*/  ISETP.GT.AND P0, PT, R0, 0x8, P4 ;  /* 0x000000080000780c */ /* 0x000fe20002704270 */
[----:B0-----:R-:W-:-:S12]  /*7760*/  FMUL R11, R82, R88 ;  /* 0x00000058520b7220 */ /* 0x001fd80000400000 */
[----:B------:R-:W-:Y:S01]  /*7770*/  @P0 STG.E desc[UR36][R8.64+0xa4], R79 ;  /* 0x0000a44f08000986 */ /* 0x000fe2000c101924 */
[----:B------:R-:W-:Y:S02]  /*7780*/  ISETP.GT.AND P0, PT, R3, 0x30, PT ;  /* 0x000000300300780c */ /* 0x000fe40003f04270 */
[----:B------:R-:W-:Y:S02]  /*7790*/  F2FP.TF32.F32.PACK_B R11, R11 ;  /* 0x0000000bff0b723e */ /* 0x000fe400024050ff */
[----:B------:R-:W-:-:S13]  /*77a0*/  ISETP.GT.AND P1, PT, R0, RZ, P0 ;  /* 0x000000ff0000720c */ /* 0x000fda0000724270 */
[----:B------:R0:W-:Y:S01]  /*77b0*/  @P1 STG.E desc[UR36][R6.64+0xc0], R13 ;  /* 0x0000c00d06001986 */ /* 0x0001e2000c101924 */
[----:B------:R-:W-:-:S13]  /*77c0*/  ISETP.GT.AND P1, PT, R0, RZ, P3 ;  /* 0x000000ff0000720c */ /* 0x000fda0001f24270 */
[----:B------:R-:W-:Y:S01]  /*77d0*/  @P1 STG.E desc[UR36][R6.64+0xc4], R81 ;  /* 0x0000c45106001986 */ /* 0x000fe2000c101924 */
[----:B------:R-:W-:-:S13]  /*77e0*/  ISETP.GT.AND P1, PT, R0, 0x8, P0 ;  /* 0x000000080000780c */ /* 0x000fda0000724270 */
[----:B------:R1:W-:Y:S01]  /*77f0*/  @P1 STG.E desc[UR36][R8.64+0xc0], R11 ;  /* 0x0000c00b08001986 */ /* 0x0003e2000c101924 */
[----:B------:R-:W-:-:S13]  /*7800*/  ISETP.GT.AND P1, PT, R0, 0x8, P3 ;  /* 0x000000080000780c */ /* 0x000fda0001f24270 */
[----:B------:R-:W-:Y:S01]  /*7810*/  @P1 STG.E desc[UR36][R8.64+0xc4], R83 ;  /* 0x0000c45308001986 */ /* 0x000fe2000c101924 */
[----:B------:R-:W-:-:S05]  /*7820*/  IADD3 R12, P1, R21, R8, RZ ;  /* 0x00000008150c7210 */ /* 0x000fca0007f3e0ff */
[----:B0-----:R-:W-:Y:S01]  /*7830*/  IMAD.X R13, R19, 0x1, R9, P1 ;  /* 0x00000001130d7824 */ /* 0x001fe200008e0609 */
[----:B------:R-:W-:-:S13]  /*7840*/  ISETP.GT.AND P1, PT, R0, RZ, P2 ;  /* 0x000000ff0000720c */ /* 0x000fda0001724270 */
[----:B------:R0:W-:Y:S01]  /*7850*/  @P1 STG.E desc[UR36][R6.64+0xe0], R17 ;  /* 0x0000e01106001986 */ /* 0x0001e2000c101924 */
[----:B------:R-:W-:-:S05]  /*7860*/  IADD3 R14, P1, R21, R8, RZ ;  /* 0x00000008150e7210 */ /* 0x000fca0007f3e0ff */
[----:B------:R-:W-:Y:S01]  /*7870*/  IMAD.X R15, R19, 0x1, R9, P1 ;  /* 0x00000001130f7824 */ /* 0x000fe200008e0609 */
[----:B------:R-:W-:-:S05]  /*7880*/  IADD3 R10, P1, R21, R6, RZ ;  /* 0x00000006150a7210 */ /* 0x000fca0007f3e0ff */
[----:B-1----:R-:W-:Y:S01]  /*7890*/  IMAD.X R11, R19, 0x1, R7, P1 ;  /* 0x00000001130b7824 */ /* 0x002fe200008e0607 */
[----:B------:R-:W-:Y:S01]  /*78a0*/  ISETP.GT.AND P1, PT, R3, 0x39, PT ;  /* 0x000000390300780c */ /* 0x000fe20003f24270 */
[-C--:B0-----:R-:W-:Y:S01]  /*78b0*/  FMUL R17, R86, R88.reuse ;  /* 0x0000005856117220 */ /* 0x081fe20000400000 */
[----:B------:R-:W-:Y:S02]  /*78c0*/  FMUL R19, R24, R88 ;  /* 0x0000005818137220 */ /* 0x000fe40000400000 */
[----:B------:R-:W-:Y:S02]  /*78d0*/  ISETP.GT.AND P6, PT, R0, RZ, P1 ;  /* 0x000000ff0000720c */ /* 0x000fe40000fc4270 */
[----:B------:R-:W-:Y:S02]  /*78e0*/  F2FP.TF32.F32.PACK_B R17, R17 ;  /* 0x00000011ff11723e */ /* 0x000fe400024050ff */
[----:B------:R-:W-:-:S09]  /*78f0*/  F2FP.TF32.F32.PACK_B R19, R19 ;  /* 0x00000013ff13723e */ /* 0x000fd200024050ff */
[----:B------:R-:W-:Y:S01]  /*7900*/  @P6 STG.E desc[UR36][R6.64+0xe4], R85 ;  /* 0x0000e45506006986 */ /* 0x000fe2000c101924 */
[----:B------:R-:W-:-:S13]  /*7910*/  ISETP.GT.AND P6, PT, R0, 0x8, P2 ;  /* 0x000000080000780c */ /* 0x000fda00017c4270 */
[----:B------:R0:W-:Y:S01]  /*7920*/  @P6 STG.E desc[UR36][R8.64+0xe0], R17 ;  /* 0x0000e01108006986 */ /* 0x0001e2000c101924 */
[----:B------:R-:W-:Y:S01]  /*7930*/  ISETP.GT.AND P6, PT, R0, 0x8, P1 ;  /* 0x000000080000780c */ /* 0x000fe20000fc4270 */
[----:B0-----:R-:W-:-:S12]  /*7940*/  FMUL R17, R28, R88 ;  /* 0x000000581c117220 */ /* 0x001fd80000400000 */
[----:B------:R0:W-:Y:S01]  /*7950*/  @P6 STG.E desc[UR36][R8.64+0xe4], R87 ;  /* 0x0000e45708006986 */ /* 0x0001e2000c101924 */
[C---:B------:R-:W-:Y:S02]  /*7960*/  ISETP.GT.AND P6, PT, R0.reuse, 0x80, P5 ;  /* 0x000000800000780c */ /* 0x040fe40002fc4270 */
[----:B------:R-:W-:Y:S02]  /*7970*/  ISETP.GT.AND P5, PT, R0, 0x88, P5 ;  /* 0x000000880000780c */ /* 0x000fe40002fa4270 */
[----:B------:R-:W-:Y:S01]  /*7980*/  F2FP.TF32.F32.PACK_B R17, R17 ;  /* 0x00000011ff11723e */ /* 0x000fe200024050ff */
[----:B0-----:R-:W-:-:S08]  /*7990*/  FMUL R9, R26, R88 ;  /* 0x000000581a097220 */ /* 0x001fd00000400000 */
[----:B------:R-:W-:Y:S01]  /*79a0*/  @P6 STG.E desc[UR36][R10.64], R19 ;  /* 0x000000130a006986 */ /* 0x000fe2000c101924 */
[----:B------:R-:W-:Y:S02]  /*79b0*/  ISETP.GT.AND P6, PT, R3, 0x1, PT ;  /* 0x000000010300780c */ /* 0x000fe40003fc4270 */
[----:B------:R-:W-:Y:S02]  /*79c0*/  F2FP.TF32.F32.PACK_B R9, R9 ;  /* 0x00000009ff09723e */ /* 0x000fe400024050ff */
[----:B------:R-:W-:-:S13]  /*79d0*/  ISETP.GT.AND P6, PT, R0, 0x80, P6 ;  /* 0x000000800000780c */ /* 0x000fda00037c4270 */
[----:B------:R-:W-:Y:S02]  /*79e0*/  @P6 IMAD.MOV.U32 R6, RZ, RZ, R10 ;  /* 0x000000ffff066224 */ /* 0x000fe400078e000a */
[----:B------:R-:W-:-:S05]  /*79f0*/  @P6 IMAD.MOV.U32 R7, RZ, RZ, R11 ;  /* 0x000000ffff076224 */ /* 0x000fca00078e000b */
[----:B------:R-:W-:Y:S01]  /*7a00*/  @P6 STG.E desc[UR36][R6.64+0x4], R25 ;  /* 0x0000041906006986 */ /* 0x000fe2000c101924 */
[----:B------:R-:W-:-:S03]  /*7a10*/  ISETP.GT.AND P6, PT, R3, 0x1, PT ;  /* 0x000000010300780c */ /* 0x000fc60003fc4270 */
[----:B------:R0:W-:Y:S01]  /*7a20*/  @P5 STG.E desc[UR36][R12.64], R9 ;  /* 0x000000090c005986 */ /* 0x0001e2000c101924 */
[----:B------:R-:W-:Y:S02]  /*7a30*/  ISETP.GT.AND P5, PT, R0, 0x88, P6 ;  /* 0x000000880000780c */ /* 0x000fe400037a4270 */
[----:B------:R-:W-:Y:S01]  /*7a40*/  ISETP.GT.AND P6, PT, R3, 0x8, PT ;  /* 0x000000080300780c */ /* 0x000fe20003fc4270 */
[-C--:B0-----:R-:W-:Y:S01]  /*7a50*/  FMUL R9, R30, R88.reuse ;  /* 0x000000581e097220 */ /* 0x081fe20000400000 */
[----:B------:R-:W-:-:S09]  /*7a60*/  FMUL R13, R32, R88 ;  /* 0x00000058200d7220 */ /* 0x000fd20000400000 */
[----:B------:R-:W-:Y:S01]  /*7a70*/  @P5 STG.E desc[UR36][R14.64+0x4], R27 ;  /* 0x0000041b0e005986 */ /* 0x000fe2000c101924 */
[----:B------:R-:W-:Y:S02]  /*7a80*/  ISETP.GT.AND P5, PT, R0, 0x80, P6 ;  /* 0x000000800000780c */ /* 0x000fe400037a4270 */
[----:B------:R-:W-:Y:S02]  /*7a90*/  ISETP.GT.AND P6, PT, R3, 0x9, PT ;  /* 0x000000090300780c */ /* 0x000fe40003fc4270 */
[----:B------:R-:W-:Y:S02]  /*7aa0*/  F2FP.TF32.F32.PACK_B R9, R9 ;  /* 0x00000009ff09723e */ /* 0x000fe400024050ff */
[----:B------:R-:W-:-:S07]  /*7ab0*/  F2FP.TF32.F32.PACK_B R13, R13 ;  /* 0x0000000dff0d723e */ /* 0x000fce00024050ff */
[----:B------:R-:W-:Y:S02]  /*7ac0*/  @P5 IMAD.MOV.U32 R6, RZ, RZ, R10 ;  /* 0x000000ffff065224 */ /* 0x000fe400078e000a */
[----:B------:R-:W-:-:S05]  /*7ad0*/  @P5 IMAD.MOV.U32 R7, RZ, RZ, R11 ;  /* 0x000000ffff075224 */ /* 0x000fca00078e000b */
[----:B------:R0:W-:Y:S01]  /*7ae0*/  @P5 STG.E desc[UR36][R6.64+0x20], R17 ;  /* 0x0000201106005986 */ /* 0x0001e2000c101924 */
[----:B------:R-:W-:-:S13]  /*7af0*/  ISETP.GT.AND P5, PT, R0, 0x80, P6 ;  /* 0x000000800000780c */ /* 0x000fda00037a4270 */
[----:B0-----:R-:W-:Y:S02]  /*7b00*/  @P5 IMAD.MOV.U32 R6, RZ, RZ, R10 ;  /* 0x000000ffff065224 */ /* 0x001fe400078e000a */
[----:B------:R-:W-:-:S05]  /*7b10*/  @P5 IMAD.MOV.U32 R7, RZ, RZ, R11 ;  /* 0x000000ffff075224 */ /* 0x000fca00078e000b */
[----:B------:R-:W-:Y:S01]  /*7b20*/  @P5 STG.E desc[UR36][R6.64+0x24], R29 ;  /* 0x0000241d06005986 */ /* 0x000fe2000c101924 */
[----:B------:R-:W-:-:S04]  /*7b30*/  ISETP.GT.AND P5, PT, R3, 0x8, PT ;  /* 0x000000080300780c */ /* 0x000fc80003fa4270 */
[----:B------:R-:W-:-:S13]  /*7b40*/  ISETP.GT.AND P5, PT, R0, 0x88, P5 ;  /* 0x000000880000780c */ /* 0x000fda0002fa4270 */
[----:B------:R0:W-:Y:S01]  /*7b50*/  @P5 STG.E desc[UR36][R4.64+0x20], R9 ;  /* 0x0000200904005986 */ /* 0x0001e2000c101924 */
[----:B------:R-:W-:Y:S02]  /*7b60*/  ISETP.GT.AND P5, PT, R0, 0x88, P6 ;  /* 0x000000880000780c */ /* 0x000fe400037a4270 */
[----:B------:R-:W-:Y:S01]  /*7b70*/  ISETP.GT.AND P6, PT, R3, 0x10, PT ;  /* 0x000000100300780c */ /* 0x000fe20003fc4270 */
[----:B0-----:R-:W-:-:S10]  /*7b80*/  FMUL R9, R34, R88 ;  /* 0x0000005822097220 */ /* 0x001fd40000400000 */
[----:B------:R-:W-:Y:S01]  /*7b90*/  @P5 STG.E desc[UR36][R4.64+0x24], R31 ;  /* 0x0000241f04005986 */ /* 0x000fe2000c101924 */
[----:B------:R-:W-:Y:S02]  /*7ba0*/  ISETP.GT.AND P5, PT, R0, 0x80, P6 ;  /* 0x000000800000780c */ /* 0x000fe400037a4270 */
[----:B------:R-:W-:Y:S02]  /*7bb0*/  ISETP.GT.AND P6, PT, R3, 0x11, PT ;  /* 0x000000110300780c */ /* 0x000fe40003fc4270 */
[----:B------:R-:W-:-:S09]  /*7bc0*/  F2FP.TF32.F32.PACK_B R9, R9 ;  /* 0x00000009ff09723e */ /* 0x000fd200024050ff */
[----:B------:R-:W-:Y:S02]  /*7bd0*/  @P5 IMAD.MOV.U32 R6, RZ, RZ, R10 ;  /* 0x000000ffff065224 */ /* 0x000fe400078e000a */
[----:B------:R-:W-:-:S05]  /*7be0*/  @P5 IMAD.MOV.U32 R7, RZ, RZ, R11 ;  /* 0x000000ffff075224 */ /* 0x000fca00078e000b */
[----:B------:R0:W-:Y:S01]  /*7bf0*/  @P5 STG.E desc[UR36][R6.64+0x40], R13 ;  /* 0x0000400d06005986 */ /* 0x0001e2000c101924 */
[----:B------:R-:W-:Y:S01]  /*7c00*/  ISETP.GT.AND P5, PT, R0, 0x80, P6 ;  /* 0x000000800000780c */ /* 0x000fe200037a4270 */
[----:B0-----:R-:W-:-:S12]  /*7c10*/  FMUL R13, R36, R88 ;  /* 0x00000058240d7220 */ /* 0x001fd80000400000 */
[----:B------:R-:W-:Y:S02]  /*7c20*/  @P5 IMAD.MOV.U32 R6, RZ, RZ, R10 ;  /* 0x000000ffff065224 */ /* 0x000fe400078e000a */
[----:B------:R-:W-:Y:S01]  /*7c30*/  @P5 IMAD.MOV.U32 R7, RZ, RZ, R11 ;  /* 0x000000ffff075224 */ /* 0x000fe200078e000b */
[----:B------:R-:W-:-:S04]  /*7c40*/  F2FP.TF32.F32.PACK_B R13, R13 ;  /* 0x0000000dff0d723e */ /* 0x000fc800024050ff */
        /* <DEDUP_REMOVED lines=44> */
[----:B------:R-:W-:-:S05]  /*7f10*/  FMUL R3, R44, R88 ;  /* 0x000000582c037220 */ /* 0x000fca0000400000 */
[----:B------:R-:W-:Y:S01]  /*7f20*/  F2FP.TF32.F32.PACK_B R3, R3 ;  /* 0x00000003ff03723e */ /* 0x000fe200024050ff */
[----:B0-----:R-:W-:-:S04]  /*7f30*/  FMUL R9, R46, R88 ;  /* 0x000000582e097220 */ /* 0x001fc80000400000 */
[----:B------:R-:W-:Y:S01]  /*7f40*/  @P5 STG.E desc[UR36][R4.64+0x84], R43 ;  /* 0x0000842b04005986 */ /* 0x000fe2000c101924 */
[----:B------:R-:W-:Y:S02]  /*7f50*/  ISETP.GT.AND P5, PT, R0, 0x80, P6 ;  /* 0x000000800000780c */ /* 0x000fe400037a4270 */
[----:B------:R-:W-:-:S11]  /*7f60*/  F2FP.TF32.F32.PACK_B R9, R9 ;  /* 0x00000009ff09723e */ /* 0x000fd600024050ff */
[----:B------:R-:W-:Y:S02]  /*7f70*/  @P5 IMAD.MOV.U32 R6, RZ, RZ, R10 ;  /* 0x000000ffff065224 */ /* 0x000fe400078e000a */
[----:B------:R-:W-:-:S05]  /*7f80*/  @P5 IMAD.MOV.U32 R7, RZ, RZ, R11 ;  /* 0x000000ffff075224 */ /* 0x000fca00078e000b */
[----:B------:R0:W-:Y:S01]  /*7f90*/  @P5 STG.E desc[UR36][R6.64+0xa0], R3 ;  /* 0x0000a00306005986 */ /* 0x0001e2000c101924 */
[C---:B------:R-:W-:Y:S02]  /*7fa0*/  ISETP.GT.AND P5, PT, R0.reuse, 0x80, P4 ;  /* 0x000000800000780c */ /* 0x040fe400027a4270 */
[----:B------:R-:W-:Y:S01]  /*7fb0*/  ISETP.GT.AND P4, PT, R0, 0x88, P4 ;  /* 0x000000880000780c */ /* 0x000fe20002784270 */
[----:B0-----:R-:W-:-:S10]  /*7fc0*/  FMUL R3, R48, R88 ;  /* 0x0000005830037220 */ /* 0x001fd40000400000 */
[----:B------:R-:W-:Y:S02]  /*7fd0*/  @P5 IMAD.MOV.U32 R6, RZ, RZ, R10 ;  /* 0x000000ffff065224 */ /* 0x000fe400078e000a */
[----:B------:R-:W-:Y:S01]  /*7fe0*/  @P5 IMAD.MOV.U32 R7, RZ, RZ, R11 ;  /* 0x000000ffff075224 */ /* 0x000fe200078e000b */
[----:B------:R-:W-:-:S04]  /*7ff0*/  F2FP.TF32.F32.PACK_B R3, R3 ;  /* 0x00000003ff03723e */ /* 0x000fc800024050ff */
[----:B------:R-:W-:Y:S01]  /*8000*/  @P5 STG.E desc[UR36][R6.64+0xa4], R45 ;  /* 0x0000a42d06005986 */ /* 0x000fe2000c101924 */
[----:B------:R-:W-:-:S13]  /*8010*/  ISETP.GT.AND P5, PT, R0, 0x88, P6 ;  /* 0x000000880000780c */ /* 0x000fda00037a4270 */
[----:B------:R0:W-:Y:S04]  /*8020*/  @P5 STG.E desc[UR36][R4.64+0xa0], R9 ;  /* 0x0000a00904005986 */ /* 0x0001e8000c101924 */
[----:B------:R-:W-:Y:S01]  /*8030*/  @P4 STG.E desc[UR36][R4.64+0xa4], R47 ;  /* 0x0000a42f04004986 */ /* 0x000fe2000c101924 */
[C---:B------:R-:W-:Y:S02]  /*8040*/  ISETP.GT.AND P4, PT, R0.reuse, 0x80, P0 ;  /* 0x000000800000780c */ /* 0x040fe40000784270 */
[----:B------:R-:W-:Y:S01]  /*8050*/  ISETP.GT.AND P0, PT, R0, 0x88, P0 ;  /* 0x000000880000780c */ /* 0x000fe20000704270 */
[----:B0-----:R-:W-:-:S05]  /*8060*/  FMUL R9, R50, R88 ;  /* 0x0000005832097220 */ /* 0x001fca0000400000 */
[----:B------:R-:W-:-:S05]  /*8070*/  F2FP.TF32.F32.PACK_B R9, R9 ;  /* 0x00000009ff09723e */ /* 0x000fca00024050ff */
        /* <DEDUP_REMOVED lines=9> */
[----:B------:R0:W-:Y:S01]  /*8110*/  @P4 STG.E desc[UR36][R6.64+0xc4], R49 ;  /* 0x0000c43106004986 */ /* 0x0001e2000c101924 */
[C---:B------:R-:W-:Y:S02]  /*8120*/  ISETP.GT.AND P4, PT, R0.reuse, 0x80, P2 ;  /* 0x000000800000780c */ /* 0x040fe40001784270 */
[C---:B------:R-:W-:Y:S01]  /*8130*/  ISETP.GT.AND P2, PT, R0.reuse, 0x88, P2 ;  /* 0x000000880000780c */ /* 0x040fe20001744270 */
[----:B------:R-:W-:Y:S01]  /*8140*/  @P0 STG.E desc[UR36][R4.64+0xc0], R9 ;  /* 0x0000c00904000986 */ /* 0x000fe2000c101924 */
[C---:B------:R-:W-:Y:S02]  /*8150*/  ISETP.GT.AND P0, PT, R0.reuse, 0x80, P1 ;  /* 0x000000800000780c */ /* 0x040fe40000f04270 */
[----:B------:R-:W-:Y:S01]  /*8160*/  ISETP.GT.AND P1, PT, R0, 0x88, P1 ;  /* 0x000000880000780c */ /* 0x000fe20000f24270 */
[----:B------:R-:W-:Y:S06]  /*8170*/  @P3 STG.E desc[UR36][R4.64+0xc4], R51 ;  /* 0x0000c43304003986 */ /* 0x000fec000c101924 */
[----:B0-----:R-:W-:-:S02]  /*8180*/  @P4 IMAD.MOV.U32 R6, RZ, RZ, R10 ;  /* 0x000000ffff064224 */ /* 0x001fc400078e000a */
[----:B------:R-:W-:-:S05]  /*8190*/  @P4 IMAD.MOV.U32 R7, RZ, RZ, R11 ;  /* 0x000000ffff074224 */ /* 0x000fca00078e000b */
[----:B------:R0:W-:Y:S04]  /*81a0*/  @P4 STG.E desc[UR36][R6.64+0xe0], R3 ;  /* 0x0000e00306004986 */ /* 0x0001e8000c101924 */
[----:B------:R1:W-:Y:S04]  /*81b0*/  @P0 STG.E desc[UR36][R10.64+0xe4], R53 ;  /* 0x0000e4350a000986 */ /* 0x0003e8000c101924 */
[----:B------:R1:W-:Y:S01]  /*81c0*/  @P2 STG.E desc[UR36][R4.64+0xe0], R13 ;  /* 0x0000e00d04002986 */ /* 0x0003e2000c101924 */
[----:B0-----:R-:W-:Y:S02]  /*81d0*/  @P1 IMAD.MOV.U32 R6, RZ, RZ, R4 ;  /* 0x000000ffff061224 */ /* 0x001fe400078e0004 */
[----:B------:R-:W-:-:S05]  /*81e0*/  @P1 IMAD.MOV.U32 R7, RZ, RZ, R5 ;  /* 0x000000ffff071224 */ /* 0x000fca00078e0005 */
[----:B------:R1:W-:Y:S02]  /*81f0*/  @P1 STG.E desc[UR36][R6.64+0xe4], R55 ;  /* 0x0000e43706001986 */ /* 0x0003e4000c101924 */
.L_x_163:
[----:B------:R-:W-:Y:S05]  /*8200*/  BSYNC B0 ;  /* 0x0000000000007941 */ /* 0x000fea0003800000 */
.L_x_39:
[----:B------:R-:W2:Y:S01]  /*8210*/  LDL.LU R25, [R1+0x18] ;  /* 0x0000180001197983 */ /* 0x000ea20000300800 */
[----:B------:R-:W-:-:S03]  /*8220*/  ULDC.64 UR4, c[0x0][0x650] ;  /* 0x0001940000047ab9 */ /* 0x000fc60000000a00 */
[----:B------:R-:W3:Y:S01]  /*8230*/  LDL.LU R24, [R1+0x1c] ;  /* 0x00001c0001187983 */ /* 0x000ee20000300800 */
[----:B------:R-:W-:Y:S01]  /*8240*/  PRMT R0, RZ, 0x7610, R0 ;  /* 0x00007610ff007816 */ /* 0x000fe20000000000 */
[----:B------:R-:W-:Y:S02]  /*8250*/  IMAD.MOV.U32 R18, RZ, RZ, -0x1 ;  /* 0xffffffffff127424 */ /* 0x000fe400078e00ff */
[----:B------:R-:W-:Y:S01]  /*8260*/  IMAD.MOV.U32 R19, RZ, RZ, -0x1 ;  /* 0xffffffffff137424 */ /* 0x000fe200078e00ff */
[----:B---3--:R-:W-:-:S04]  /*8270*/  IADD3 R24, P0, R24, UR54, RZ ;  /* 0x0000003618187c10 */ /* 0x008fc8000ff1e0ff */
[----:B--2---:R-:W-:Y:S01]  /*8280*/  IADD3.X R25, R25, UR45, RZ, P0, !PT ;  /* 0x0000002d19197c10 */ /* 0x004fe200087fe4ff */
[----:B------:R2:W-:Y:S01]  /*8290*/  STL [R1+0x1c], R24 ;  /* 0x00001c1801007387 */ /* 0x0005e20000100800 */
[----:B------:R-:W-:-:S03]  /*82a0*/  ISETP.GE.U32.AND P0, PT, R24, UR4, PT ;  /* 0x0000000418007c0c */ /* 0x000fc6000bf06070 */
[----:B------:R2:W-:Y:S01]  /*82b0*/  STL [R1+0x18], R25 ;  /* 0x0000181901007387 */ /* 0x0005e20000100800 */
[----:B------:R-:W-:-:S13]  /*82c0*/  ISETP.GE.U32.AND.EX P0, PT, R25, UR5, PT, P0 ;  /* 0x0000000519007c0c */ /* 0x000fda000bf06100 */
[----:B--2---:R-:W-:Y:S05]  /*82d0*/  @P0 BRA `(.L_x_164) ;  /* 0x0000000400580947 */ /* 0x004fea0003800000 */
[----:B01----:R-:W0:Y:S01]  /*82e0*/  LDC.64 R10, c[0x0][0x628] ;  /* 0x00018a00ff0a7b82 */ /* 0x003e220000000a00 */
[----:B------:R-:W1:Y:S01]  /*82f0*/  S2R R16, SR_CTAID.X ;  /* 0x0000000000107919 */ /* 0x000e620000002500 */
[----:B------:R-:W-:Y:S02]  /*8300*/  IMAD.MOV.U32 R8, RZ, RZ, R24 ;  /* 0x000000ffff087224 */ /* 0x000fe400078e0018 */
[----:B------:R-:W-:Y:S01]  /*8310*/  IMAD.MOV.U32 R9, RZ, RZ, R25 ;  /* 0x000000ffff097224 */ /* 0x000fe200078e0019 */
[----:B------:R-:W2:Y:S03]  /*8320*/  S2R R17, SR_CTAID.Y ;  /* 0x0000000000117919 */ /* 0x000ea60000002600 */
[----:B------:R-:W3:Y:S08]  /*8330*/  LDC R12, c[0x0][0x630] ;  /* 0x00018c00ff0c7b82 */ /* 0x000ef00000000800 */
[----:B------:R-:W1:Y:S01]  /*8340*/  LDC.64 R14, c[0x0][0x620] ;  /* 0x00018800ff0e7b82 */ /* 0x000e620000000a00 */
[----:B0-----:R-:W-:-:S04]  /*8350*/  ISETP.NE.U32.AND P0, PT, R10, RZ, PT ;  /* 0x000000ff0a00720c */ /* 0x001fc80003f05070 */
[----:B------:R-:W-:-:S13]  /*8360*/  ISETP.NE.AND.EX P0, PT, R11, RZ, PT, P0 ;  /* 0x000000ff0b00720c */ /* 0x000fda0003f05300 */
[----:B-123--:R-:W-:Y:S05]  /*8370*/  @!P0 BRA `(.L_x_165) ;  /* 0x0000000000288947 */ /* 0x00efea0003800000 */
        /* <DEDUP_REMOVED lines=10> */
.L_x_165:
[-CC-:B------:R-:W-:Y:S01]  /*8420*/  SHF.R.U64 R19, R8, R12.reuse, R9.reuse ;  /* 0x0000000c08137219 */ /* 0x180fe20000001209 */
[----:B----4-:R-:W0:Y:S01]  /*8430*/  LDC.64 R20, c[0x0][0x640] ;  /* 0x00019000ff147b82 */ /* 0x010e220000000a00 */
[----:B------:R-:W-:Y:S01]  /*8440*/  SHF.R.U32.HI R0, RZ, R12, R9 ;  /* 0x0000000cff007219 */ /* 0x000fe20000011609 */
[----:B------:R-:W-:Y:S01]  /*8450*/  IMAD.MOV.U32 R4, RZ, RZ, R24 ;  /* 0x000000ffff047224 */ /* 0x000fe200078e0018 */
[----:B------:R-:W-:Y:S01]  /*8460*/  IADD3 R3, P0, RZ, -R19, RZ ;  /* 0x80000013ff037210 */ /* 0x000fe20007f1e0ff */
[----:B------:R-:W-:Y:S01]  /*8470*/  ULDC UR4, c[0x0][0x150] ;  /* 0x0000540000047ab9 */ /* 0x000fe20000000800 */
[----:B------:R-:W-:-:S03]  /*8480*/  I2FP.F32.U32 R7, R16 ;  /* 0x0000001000077245 */ /* 0x000fc60000201000 */
[----:B------:R-:W1:Y:S01]  /*8490*/  LDC R6, c[0x0][0x618] ;  /* 0x00018600ff067b82 */ /* 0x000e620000000800 */
[----:B------:R-:W-:Y:S02]  /*84a0*/  IMAD.X R5, RZ, RZ, ~R0, P0 ;  /* 0x000000ffff057224 */ /* 0x000fe400000e0e00 */
[----:B------:R-:W-:Y:S01]  /*84b0*/  FMUL R7, R7, UR4 ;  /* 0x0000000407077c20 */ /* 0x000fe20008400000 */
[----:B------:R-:W-:Y:S01]  /*84c0*/  ULDC UR4, c[0x0][0x154] ;  /* 0x0000550000047ab9 */ /* 0x000fe20000000800 */
[-C--:B------:R-:W-:Y:S02]  /*84d0*/  IMAD R0, R5, R14.reuse, RZ ;  /* 0x0000000e05007224 */ /* 0x080fe400078e02ff */
[----:B------:R-:W-:Y:S01]  /*84e0*/  IMAD.MOV.U32 R5, RZ, RZ, R25 ;  /* 0x000000ffff057224 */ /* 0x000fe200078e0019 */
[----:B------:R-:W2:Y:S01]  /*84f0*/  LDC R11, c[0x0][0x608] ;  /* 0x00018200ff0b7b82 */ /* 0x000ea20000000800 */
[----:B------:R-:W3:Y:S01]  /*8500*/  F2I.U32.TRUNC.NTZ R7, R7 ;  /* 0x0000000700077305 */ /* 0x000ee2000020f000 */
[----:B------:R-:W-:-:S04]  /*8510*/  IMAD.WIDE.U32 R4, R3, R14, R4 ;  /* 0x0000000e03047225 */ /* 0x000fc800078e0004 */
[----:B------:R-:W-:Y:S02]  /*8520*/  IMAD R3, R3, R15, R0 ;  /* 0x0000000f03037224 */ /* 0x000fe400078e0200 */
[----:B------:R-:W4:Y:S01]  /*8530*/  LDC R8, c[0x0][0x658] ;  /* 0x00019600ff087b82 */ /* 0x000f220000000800 */
[----:B0-----:R-:W-:Y:S01]  /*8540*/  ISETP.NE.U32.AND P0, PT, R20, RZ, PT ;  /* 0x000000ff1400720c */ /* 0x001fe20003f05070 */
[----:B------:R-:W-:Y:S01]  /*8550*/  IMAD.IADD R3, R5, 0x1, R3 ;  /* 0x0000000105037824 */ /* 0x000fe200078e0203 */
[----:B------:R-:W-:Y:S02]  /*8560*/  I2FP.F32.U32 R5, R17 ;  /* 0x0000001100057245 */ /* 0x000fe40000201000 */
[----:B------:R-:W-:-:S03]  /*8570*/  ISETP.NE.AND.EX P0, PT, R21, RZ, PT, P0 ;  /* 0x000000ff1500720c */ /* 0x000fc60003f05300 */
[----:B------:R-:W0:Y:S01]  /*8580*/  LDC R9, c[0x0][0x144] ;  /* 0x00005100ff097b82 */ /* 0x000e220000000800 */
[-C--:B-1----:R-:W-:Y:S01]  /*8590*/  SHF.R.U64 R13, R4, R6.reuse, R3 ;  /* 0x00000006040d7219 */ /* 0x082fe20000001203 */
[----:B---3--:R-:W-:Y:S01]  /*85a0*/  IMAD.MOV R7, RZ, RZ, -R7 ;  /* 0x000000ffff077224 */ /* 0x008fe200078e0a07 */
[----:B------:R-:W-:Y:S01]  /*85b0*/  SHF.R.U32.HI R0, RZ, R6, R3 ;  /* 0x00000006ff007219 */ /* 0x000fe20000011603 */
[----:B------:R-:W-:-:S04]  /*85c0*/  FMUL R6, R5, UR4 ;  /* 0x0000000405067c20 */ /* 0x000fc80008400000 */
[----:B------:R-:W1:Y:S01]  /*85d0*/  LDC R14, c[0x0][0x148] ;  /* 0x00005200ff0e7b82 */ /* 0x000e620000000800 */
[----:B------:R3:W0:Y:S01]  /*85e0*/  F2I.U32.TRUNC.NTZ R12, R6 ;  /* 0x00000006000c7305 */ /* 0x000622000020f000 */
[-CC-:B--2---:R-:W-:Y:S02]  /*85f0*/  SHF.R.U64 R10, R13, R11.reuse, R0.reuse ;  /* 0x0000000b0d0a7219 */ /* 0x184fe40000001200 */
[----:B------:R-:W-:-:S04]  /*8600*/  SHF.R.U32.HI R3, RZ, R11, R0 ;  /* 0x0000000bff037219 */ /* 0x000fc80000011600 */
[----:B------:R-:W2:Y:S01]  /*8610*/  LDC R18, c[0x0][0x648] ;  /* 0x00019200ff127b82 */ /* 0x000ea20000000800 */
[-CC-:B----4-:R-:W-:Y:S02]  /*8620*/  SHF.R.U64 R15, R10, R8.reuse, R3.reuse ;  /* 0x000000080a0f7219 */ /* 0x190fe40000001203 */
[----:B------:R-:W-:-:S03]  /*8630*/  SHF.R.U32.HI R5, RZ, R8, R3 ;  /* 0x00000008ff057219 */ /* 0x000fc60000011603 */
[----:B------:R-:W-:Y:S02]  /*8640*/  IMAD.MOV.U32 R4, RZ, RZ, R15 ;  /* 0x000000ffff047224 */ /* 0x000fe400078e000f */
[----:B------:R-:W4:Y:S01]  /*8650*/  LDC R24, c[0x0][0x638] ;  /* 0x00018e00ff187b82 */ /* 0x000f220000000800 */
[----:B0-----:R-:W-:-:S07]  /*8660*/  IMAD R16, R9, R7, R16 ;  /* 0x0000000709107224 */ /* 0x001fce00078e0210 */
[----:B------:R-:W0:Y:S08]  /*8670*/  LDC R89, c[0x0][0x610] ;  /* 0x00018400ff597b82 */ /* 0x000e300000000800 */
[----:B------:R-:W0:Y:S01]  /*8680*/  LDC R25, c[0x0][0x600] ;  /* 0x00018000ff197b82 */ /* 0x000e220000000800 */
[----:B-123--:R-:W-:Y:S05]  /*8690*/  @!P0 BRA `(.L_x_166) ;  /* 0x0000000000288947 */ /* 0x00efea0003800000 */
        /* <DEDUP_REMOVED lines=10> */
.L_x_166:
[----:B------:R-:W1:Y:S01]  /*8740*/  LDC R3, c[0x0][0x65c] ;  /* 0x00019700ff037b82 */ /* 0x000e620000000800 */
[----:B------:R-:W-:Y:S01]  /*8750*/  SHF.R.U64 R0, R4, R18, R5 ;  /* 0x0000001204007219 */ /* 0x000fe20000001205 */
[----:B------:R-:W-:Y:S01]  /*8760*/  IMAD.MOV R12, RZ, RZ, -R12 ;  /* 0x000000ffff0c7224 */ /* 0x000fe200078e0a0c */
[----:B------:R-:W-:-:S03]  /*8770*/  LOP3.LUT R13, R13, R94, RZ, 0xc0, !PT ;  /* 0x0000005e0d0d7212 */ /* 0x000fc600078ec0ff */
[----:B------:R-:W-:Y:S01]  /*8780*/  IMAD.MOV R4, RZ, RZ, -R0 ;  /* 0x000000ffff047224 */ /* 0x000fe200078e0a00 */
[----:B-1----:R-:W-:Y:S02]  /*8790*/  ISETP.NE.AND P0, PT, R3, 0x1, PT ;  /* 0x000000010300780c */ /* 0x002fe40003f05270 */
[----:B------:R-:W-:-:S05]  /*87a0*/  LOP3.LUT R3, R10, R93, RZ, 0xc0, !PT ;  /* 0x0000005d0a037212 */ /* 0x000fca00078ec0ff */
[----:B------:R-:W-:Y:S02]  /*87b0*/  IMAD R3, R100, R0, R3 ;  /* 0x0000000064037224 */ /* 0x000fe400078e0203 */
[----:B----4-:R-:W-:-:S04]  /*87c0*/  IMAD R0, R4, R24, R15 ;  /* 0x0000001804007224 */ /* 0x010fc800078e020f */
[----:B------:R-:W-:Y:S02]  /*87d0*/  @P0 IMAD R16, R14, R12, R17 ;  /* 0x0000000c0e100224 */ /* 0x000fe400078e0211 */
[----:B0-----:R-:W-:Y:S02]  /*87e0*/  IMAD R4, R0, R25, R13 ;  /* 0x0000001900047224 */ /* 0x001fe400078e020d */
[----:B------:R-:W-:Y:S02]  /*87f0*/  IMAD R89, R3, R89, R16 ;  /* 0x0000005903597224 */ /* 0x000fe400078e0210 */
[----:B------:R-:W-:-:S03]  /*8800*/  IMAD.MOV.U32 R3, RZ, RZ, 0x1 ;  /* 0x00000001ff037424 */ /* 0x000fc600078e00ff */
[----:B------:R-:W-:Y:S02]  /*8810*/  SEL R18, R4, R89, !P0 ;  /* 0x0000005904127207 */ /* 0x000fe40004000000 */
[----:B------:R-:W-:Y:S02]  /*8820*/  PRMT R0, R3, 0x7610, R0 ;  /* 0x0000761003007816 */ /* 0x000fe40000000000 */
[----:B------:R-:W-:-:S07]  /*8830*/  SEL R89, R89, R4, !P0 ;  /* 0x0000000459597207 */ /* 0x000fce0004000000 */
.L_x_164:
[----:B------:R-:W-:Y:S01]  /*8840*/  UIADD3 UR39, UR40, UR39, URZ ;  /* 0x0000002728277290 */ /* 0x000fe2000fffe03f */
[----:B------:R-:W-:-:S03]  /*8850*/  LOP3.LUT P0, RZ, R0, 0xff, RZ, 0xc0, !PT ;  /* 0x000000ff00ff7812 */ /* 0x000fc6000780c0ff */
[----:B------:R-:W-:Y:S02]  /*8860*/  USHF.R.U32.HI UR4, URZ, 0x1, UR39 ;  /* 0x000000013f047899 */ /* 0x000fe40008011627 */
[----:B------:R-:W-:Y:S02]  /*8870*/  UISETP.GT.U32.AND UP1, UPT, UR39, 0x1, UPT ;  /* 0x000000012700788c */ /* 0x000fe4000bf24070 */
[----:B------:R-:W-:Y:S02]  /*8880*/  ULOP3.LUT UR4, UR4, 0x1, URZ, 0xc0, !UPT ;  /* 0x0000000104047892 */ /* 0x000fe4000f8ec03f */
[----:B------:R-:W-:Y:S02]  /*8890*/  UISETP.LT.U32.AND UP1, UPT, UR40, 0x2, UP1 ;  /* 0x000000022800788c */ /* 0x000fe40008f21070 */
[----:B------:R-:W-:Y:S02]  /*88a0*/  UISETP.NE.U32.AND UP0, UPT, UR4, 0x1, UPT ;  /* 0x000000010400788c */ /* 0x000fe4000bf05070 */
[----:B------:R-:W-:-:S02]  /*88b0*/  USEL UR5, URZ, 0x1, !UP1 ;  /* 0x000000013f057887 */ /* 0x000fc4000c800000 */
[----:B------:R-:W-:Y:S02]  /*88c0*/  UISETP.GT.U32.AND UP0, UPT, UR40, 0x1, !UP0 ;  /* 0x000000012800788c */ /* 0x000fe4000c704070 */
[----:B------:R-:W-:Y:S02]  /*88d0*/  ULOP3.LUT UR39, UR39, 0x1, URZ, 0xc0, !UPT ;  /* 0x0000000127277892 */ /* 0x000fe4000f8ec03f */
[----:B------:R-:W-:-:S04]  /*88e0*/  USEL UR4, URZ, 0x1, !UP0 ;  /* 0x000000013f047887 */ /* 0x000fc8000c000000 */
[----:B------:R-:W-:Y:S01]  /*88f0*/  ULOP3.LUT UR38, UR4, UR38, UR5, 0x96, !UPT ;  /* 0x0000002604267292 */ /* 0x000fe2000f8e9605 */
[----:B------:R-:W-:Y:S11]  /*8900*/  @P0 BRA `(.L_x_167) ;  /* 0xffffff8800680947 */ /* 0x000ff6000383ffff */
[----:B------:R-:W-:Y:S05]  /*8910*/  EXIT ;  /* 0x000000000000794d */ /* 0x000fea0003800000 */
.L_x_3:
[----:B------:R-:W2:Y:S04]  /*8920*/  LDL R19, [R1+0x1c] ;  /* 0x00001c0001137983 */ /* 0x000ea80000100800 */
[----:B0-----:R-:W3:Y:S01]  /*8930*/  LDL R20, [R1+0x18] ;  /* 0x0000180001147983 */ /* 0x001ee20000100800 */
[----:B------:R-:W-:Y:S01]  /*8940*/  IMAD.MOV.U32 R7, RZ, RZ, -0x1 ;  /* 0xffffffffff077424 */ /* 0x000fe200078e00ff */
[----:B------:R-:W-:-:S04]  /*8950*/  ULDC.64 UR4, c[0x0][0x650] ;  /* 0x0001940000047ab9 */ /* 0x000fc80000000a00 */
[----:B------:R0:W-:Y:S01]  /*8960*/  STL [R1+0x8], R7 ;  /* 0x0000080701007387 */ /* 0x0001e20000100800 */
[----:B------:R-:W-:Y:S01]  /*8970*/  PRMT R6, RZ, 0x7610, R6 ;  /* 0x00007610ff067816 */ /* 0x000fe20000000006 */
[----:B------:R-:W-:Y:S02]  /*8980*/  IMAD.MOV.U32 R17, RZ, RZ, -0x1 ;  /* 0xffffffffff117424 */ /* 0x000fe400078e00ff */
[----:B------:R-:W-:Y:S01]  /*8990*/  IMAD.MOV.U32 R16, RZ, RZ, -0x1 ;  /* 0xffffffffff107424 */ /* 0x000fe200078e00ff */
[----:B--2---:R-:W-:-:S04]  /*89a0*/  ISETP.GE.U32.AND P0, PT, R19, UR4, PT ;  /* 0x0000000413007c0c */ /* 0x004fc8000bf06070 */
[----:B---3--:R-:W-:-:S13]  /*89b0*/  ISETP.GE.U32.AND.EX P0, PT, R20, UR5, PT, P0 ;  /* 0x0000000514007c0c */ /* 0x008fda000bf06100 */
[----:B0-----:R-:W-:Y:S05]  /*89c0*/  @P0 BRA `(.L_x_168) ;  /* 0x0000000400680947 */ /* 0x001fea0003800000 */
[----:B------:R-:W0:Y:S01]  /*89d0*/  LDC.64 R12, c[0x0][0x628] ;  /* 0x00018a00ff0c7b82 */ /* 0x000e220000000a00 */
[----:B------:R-:W-:Y:S02]  /*89e0*/  IMAD.MOV.U32 R10, RZ, RZ, R19 ;  /* 0x000000ffff0a7224 */ /* 0x000fe400078e0013 */
[----:B------:R-:W-:-:S05]  /*89f0*/  IMAD.MOV.U32 R11, RZ, RZ, R20 ;  /* 0x000000ffff0b7224 */ /* 0x000fca00078e0014 */
[----:B------:R-:W1:Y:S08]  /*8a00*/  LDC R14, c[0x0][0x630] ;  /* 0x00018c00ff0e7b82 */ /* 0x000e700000000800 */
[----:B------:R-:W2:Y:S01]  /*8a10*/  LDC.64 R16, c[0x0][0x620] ;  /* 0x00018800ff107b82 */ /* 0x000ea20000000a00 */
[----:B0-----:R-:W-:-:S04]  /*8a20*/  ISETP.NE.U32.AND P0, PT, R12, RZ, PT ;  /* 0x000000ff0c00720c */ /* 0x001fc80003f05070 */
[----:B------:R-:W-:-:S13]  /*8a30*/  ISETP.NE.AND.EX P0, PT, R13, RZ, PT, P0 ;  /* 0x000000ff0d00720c */ /* 0x000fda0003f05300 */
[----:B-12---:R-:W-:Y:S05]  /*8a40*/  @!P0 BRA `(.L_x_169) ;  /* 0x0000000000288947 */ /* 0x006fea0003800000 */
        /* <DEDUP_REMOVED lines=10> */
.L_x_169:
[--C-:B------:R-:W-:Y:S01]  /*8af0*/  SHF.R.U64 R12, R10, R14, R11.reuse ;  /* 0x0000000e0a0c7219 */ /* 0x100fe2000000120b */
[----:B------:R-:W-:Y:S01]  /*8b00*/  IMAD.MOV.U32 R7, RZ, RZ, R20 ;  /* 0x000000ffff077224 */ /* 0x000fe200078e0014 */
[----:B------:R-:W-:Y:S01]  /*8b10*/  I2FP.F32.U32 R8, R4 ;  /* 0x0000000400087245 */ /* 0x000fe20000201000 */
[----:B------:R-:W0:Y:S01]  /*8b20*/  LDC R18, c[0x0][0x618] ;  /* 0x00018600ff127b82 */ /* 0x000e220000000800 */
[----:B------:R-:W-:Y:S01]  /*8b30*/  SHF.R.U32.HI R5, RZ, R14, R11 ;  /* 0x0000000eff057219 */ /* 0x000fe2000001160b */
[----:B------:R-:W-:Y:S01]  /*8b40*/  ULDC UR4, c[0x0][0x150] ;  /* 0x0000540000047ab9 */ /* 0x000fe20000000800 */
[----:B------:R-:W-:Y:S01]  /*8b50*/  IADD3 R9, P0, RZ, -R12, RZ ;  /* 0x8000000cff097210 */ /* 0x000fe20007f1e0ff */
[----:B------:R-:W-:Y:S01]  /*8b60*/  FMUL R11, R8, UR4 ;  /* 0x00000004080b7c20 */ /* 0x000fe20008400000 */
[----:B------:R-:W-:Y:S01]  /*8b70*/  IMAD.MOV.U32 R6, RZ, RZ, R19 ;  /* 0x000000ffff067224 */ /* 0x000fe200078e0013 */
[----:B------:R-:W-:Y:S02]  /*8b80*/  ULDC UR4, c[0x0][0x154] ;  /* 0x0000550000047ab9 */ /* 0x000fe40000000800 */
[----:B------:R-:W1:Y:S01]  /*8b90*/  LDC.64 R20, c[0x0][0x640] ;  /* 0x00019000ff147b82 */ /* 0x000e620000000a00 */
[----:B------:R-:W-:Y:S01]  /*8ba0*/  IMAD.X R5, RZ, RZ, ~R5, P0 ;  /* 0x000000ffff057224 */ /* 0x000fe200000e0e05 */
[----:B------:R-:W2:Y:S01]  /*8bb0*/  F2I.U32.TRUNC.NTZ R11, R11 ;  /* 0x0000000b000b7305 */ /* 0x000ea2000020f000 */
[----:B------:R-:W-:-:S04]  /*8bc0*/  IMAD.WIDE.U32 R6, R9, R16, R6 ;  /* 0x0000001009067225 */ /* 0x000fc800078e0006 */
[----:B------:R-:W-:Y:S01]  /*8bd0*/  IMAD R8, R5, R16, RZ ;  /* 0x0000001005087224 */ /* 0x000fe200078e02ff */
[----:B------:R-:W3:Y:S03]  /*8be0*/  LDC R13, c[0x0][0x144] ;  /* 0x00005100ff0d7b82 */ /* 0x000ee60000000800 */
[----:B------:R-:W-:Y:S02]  /*8bf0*/  IMAD R5, R9, R17, R8 ;  /* 0x0000001109057224 */ /* 0x000fe400078e0208 */
[----:B------:R-:W-:Y:S02]  /*8c00*/  IMAD.MOV.U32 R8, RZ, RZ, -0x1 ;  /* 0xffffffffff087424 */ /* 0x000fe400078e00ff */
[----:B------:R-:W-:Y:S01]  /*8c10*/  IMAD.IADD R5, R7, 0x1, R5 ;  /* 0x0000000107057824 */ /* 0x000fe200078e0205 */
[----:B------:R-:W4:Y:S01]  /*8c20*/  LDC R14, c[0x0][0x608] ;  /* 0x00018200ff0e7b82 */ /* 0x000f220000000800 */
[----:B------:R-:W-:-:S03]  /*8c30*/  I2FP.F32.U32 R7, R3 ;  /* 0x0000000300077245 */ /* 0x000fc60000201000 */
[-C--:B0-----:R-:W-:Y:S01]  /*8c40*/  SHF.R.U64 R10, R6, R18.reuse, R5 ;  /* 0x00000012060a7219 */ /* 0x081fe20000001205 */
[----:B--2---:R-:W-:Y:S01]  /*8c50*/  IMAD.MOV R6, RZ, RZ, -R11 ;  /* 0x000000ffff067224 */ /* 0x004fe200078e0a0b */
[----:B------:R-:W-:Y:S01]  /*8c60*/  SHF.R.U32.HI R5, RZ, R18, R5 ;  /* 0x00000012ff057219 */ /* 0x000fe20000011605 */
[----:B------:R-:W-:Y:S01]  /*8c70*/  FMUL R7, R7, UR4 ;  /* 0x0000000407077c20 */ /* 0x000fe20008400000 */
[----:B------:R-:W0:Y:S01]  /*8c80*/  LDC R9, c[0x0][0x658] ;  /* 0x00019600ff097b82 */ /* 0x000e220000000800 */
[----:B-1----:R-:W-:-:S04]  /*8c90*/  ISETP.NE.U32.AND P0, PT, R20, RZ, PT ;  /* 0x000000ff1400720c */ /* 0x002fc80003f05070 */
[----:B------:R-:W-:-:S03]  /*8ca0*/  ISETP.NE.AND.EX P0, PT, R21, RZ, PT, P0 ;  /* 0x000000ff1500720c */ /* 0x000fc60003f05300 */
[----:B------:R-:W1:Y:S01]  /*8cb0*/  LDC R16, c[0x0][0x148] ;  /* 0x00005200ff107b82 */ /* 0x000e620000000800 */
[----:B---3--:R-:W-:Y:S02]  /*8cc0*/  IMAD R17, R13, R6, R4 ;  /* 0x000000060d117224 */ /* 0x008fe400078e0204 */
[----:B------:R-:W-:-:S05]  /*8cd0*/  IMAD.MOV.U32 R6, RZ, RZ, 0x1 ;  /* 0x00000001ff067424 */ /* 0x000fca00078e00ff */
[----:B------:R-:W2:Y:S01]  /*8ce0*/  LDC R19, c[0x0][0x600] ;  /* 0x00018000ff137b82 */ /* 0x000ea20000000800 */
[-CC-:B----4-:R-:W-:Y:S02]  /*8cf0*/  SHF.R.U64 R13, R10, R14.reuse, R5.reuse ;  /* 0x0000000e0a0d7219 */ /* 0x190fe40000001205 */
[----:B------:R-:W-:Y:S02]  /*8d00*/  SHF.R.U32.HI R4, RZ, R14, R5 ;  /* 0x0000000eff047219 */ /* 0x000fe40000011605 */
[----:B------:R3:W4:Y:S03]  /*8d10*/  F2I.U32.TRUNC.NTZ R14, R7 ;  /* 0x00000007000e7305 */ /* 0x000726000020f000 */
[----:B------:R-:W1:Y:S01]  /*8d20*/  LDC R22, c[0x0][0x648] ;  /* 0x00019200ff167b82 */ /* 0x000e620000000800 */
[-C--:B0-----:R-:W-:Y:S02]  /*8d30*/  SHF.R.U64 R15, R13, R9.reuse, R4 ;  /* 0x000000090d0f7219 */ /* 0x081fe40000001204 */
[----:B------:R-:W-:-:S02]  /*8d40*/  SHF.L.U32 R8, R8, R9, RZ ;  /* 0x0000000908087219 */ /* 0x000fc400000006ff */
[-C--:B------:R-:W-:Y:S01]  /*8d50*/  SHF.R.U32.HI R5, RZ, R9.reuse, R4 ;  /* 0x00000009ff057219 */ /* 0x080fe20000011604 */
[----:B------:R-:W-:Y:S01]  /*8d60*/  IMAD.MOV.U32 R4, RZ, RZ, R15 ;  /* 0x000000ffff047224 */ /* 0x000fe200078e000f */
[----:B------:R-:W-:Y:S01]  /*8d70*/  SHF.L.U32 R18, R6, R9, RZ ;  /* 0x0000000906127219 */ /* 0x000fe200000006ff */
[----:B------:R-:W0:Y:S01]  /*8d80*/  LDC R23, c[0x0][0x638] ;  /* 0x00018e00ff177b82 */ /* 0x000e220000000800 */
[----:B------:R-:W-:-:S07]  /*8d90*/  LOP3.LUT R24, RZ, R8, RZ, 0x33, !PT ;  /* 0x00000008ff187212 */ /* 0x000fce00078e33ff */
[----:B------:R-:W0:Y:S01]  /*8da0*/  LDC R25, c[0x0][0x610] ;  /* 0x00018400ff197b82 */ /* 0x000e220000000800 */
[----:B---34-:R-:W-:Y:S05]  /*8db0*/  @!P0 BRA `(.L_x_170) ;  /* 0x0000000000288947 */ /* 0x018fea0003800000 */
[----:B------:R-:W3:Y:S02]  /*8dc0*/  LDC R4, c[0x0][0x64c] ;  /* 0x00019300ff047b82 */ /* 0x000ee40000000800 */
[----:B---3--:R-:W-:-:S05]  /*8dd0*/  IADD3 R9, P0, R15, R4, RZ ;  /* 0x000000040f097210 */ /* 0x008fca0007f1e0ff */
        /* <DEDUP_REMOVED lines=8> */
.L_x_170:
[----:B------:R-:W3:Y:S01]  /*8e60*/  LDC R6, c[0x0][0x65c] ;  /* 0x00019700ff067b82 */ /* 0x000ee20000000800 */
[----:B------:R4:W-:Y:S01]  /*8e70*/  STL [R1+0x8], R12 ;  /* 0x0000080c01007387 */ /* 0x0009e20000100800 */
[----:B-1----:R-:W-:Y:S01]  /*8e80*/  SHF.R.U64 R5, R4, R22, R5 ;  /* 0x0000001604057219 */ /* 0x002fe20000001205 */
[----:B--2---:R-:W-:Y:S01]  /*8e90*/  VIADD R7, R19, 0xffffffff ;  /* 0xffffffff13077836 */ /* 0x004fe20000000000 */
[----:B------:R-:W-:Y:S01]  /*8ea0*/  LOP3.LUT R4, R13, R24, RZ, 0xc0, !PT ;  /* 0x000000180d047212 */ /* 0x000fe200078ec0ff */
[----:B------:R-:W-:-:S03]  /*8eb0*/  IMAD.MOV R14, RZ, RZ, -R14 ;  /* 0x000000ffff0e7224 */ /* 0x000fc600078e0a0e */
[----:B------:R-:W-:Y:S01]  /*8ec0*/  LOP3.LUT R10, R10, R7, RZ, 0xc0, !PT ;  /* 0x000000070a0a7212 */ /* 0x000fe200078ec0ff */
[----:B------:R-:W-:Y:S01]  /*8ed0*/  IMAD R4, R18, R5, R4 ;  /* 0x0000000512047224 */ /* 0x000fe200078e0204 */
[----:B---3--:R-:W-:Y:S01]  /*8ee0*/  ISETP.NE.AND P0, PT, R6, 0x1, PT ;  /* 0x000000010600780c */ /* 0x008fe20003f05270 */
[----:B------:R-:W-:-:S12]  /*8ef0*/  IMAD.MOV R6, RZ, RZ, -R5 ;  /* 0x000000ffff067224 */ /* 0x000fd800078e0a05 */
[----:B------:R-:W-:Y:S02]  /*8f00*/  @P0 IMAD R17, R16, R14, R3 ;  /* 0x0000000e10110224 */ /* 0x000fe400078e0203 */
[----:B0-----:R-:W-:Y:S02]  /*8f10*/  IMAD R3, R6, R23, R15 ;  /* 0x0000001706037224 */ /* 0x001fe400078e020f */
[----:B------:R-:W-:Y:S02]  /*8f20*/  IMAD R17, R4, R25, R17 ;  /* 0x0000001904117224 */ /* 0x000fe400078e0211 */
[----:B------:R-:W-:Y:S02]  /*8f30*/  IMAD R4, R3, R19, R10 ;  /* 0x0000001303047224 */ /* 0x000fe400078e020a */
[----:B------:R-:W-:-:S03]  /*8f40*/  IMAD.MOV.U32 R6, RZ, RZ, 0x1 ;  /* 0x00000001ff067424 */ /* 0x000fc600078e00ff */
[----:B------:R-:W-:Y:S02]  /*8f50*/  SEL R16, R4, R17, !P0 ;  /* 0x0000001104107207 */ /* 0x000fe40004000000 */
[----:B----4-:R-:W-:-:S07]  /*8f60*/  SEL R17, R17, R4, !P0 ;  /* 0x0000000411117207 */ /* 0x010fce0004000000 */
.L_x_168:
[----:B------:R-:W-:-:S08]  /*8f70*/  NOP ;  /* 0x0000000000007918 */ /* 0x000fd00000000000 */
[----:B------:R-:W0:-:S00]  /*8f80*/  USETMAXREG.DEALLOC.CTAPOOL 0x28 ;  /* 0x00000028000079c8 */ /* 0x000e0000080e0500 */
[----:B0-----:R-:W-:-:S13]  /*8f90*/  ISETP.NE.AND P0, PT, R2, RZ, PT ;  /* 0x000000ff0200720c */ /* 0x001fda0003f05270 */
[----:B------:R-:W-:Y:S05]  /*8fa0*/  @P0 EXIT ;  /* 0x000000000000094d */ /* 0x000fea0003800000 */
[----:B------:R-:W-:Y:S01]  /*8fb0*/  IMAD.MOV.U32 R2, RZ, RZ, 0x1 ;  /* 0x00000001ff027424 */ /* 0x000fe200078e00ff */
[----:B------:R0:W-:Y:S01]  /*8fc0*/  STL [R1+0x28], RZ ;  /* 0x000028ff01007387 */ /* 0x0001e20000100800 */
[----:B------:R-:W-:-:S03]  /*8fd0*/  LOP3.LUT P0, RZ, R6, 0xff, RZ, 0xc0, !PT ;  /* 0x000000ff06ff7812 */ /* 0x000fc6000780c0ff */
[----:B------:R0:W-:Y:S10]  /*8fe0*/  STL [R1+0x2c], R2 ;  /* 0x00002c0201007387 */ /* 0x0001f40000100800 */
[----:B0-----:R-:W-:Y:S05]  /*8ff0*/  @!P0 BRA `(.L_x_171) ;  /* 0x0000001800e48947 */ /* 0x001fea0003800000 */
[----:B------:R-:W2:Y:S01]  /*9000*/  LDL R3, [R1+0x14] ;  /* 0x0000140001037983 */ /* 0x000ea20000100800 */
[----:B------:R-:W0:Y:S01]  /*9010*/  LDC R2, c[0x0][0x28c] ;  /* 0x0000a300ff027b82 */ /* 0x000e220000000800 */
[----:B------:R-:W-:Y:S01]  /*9020*/  LOP3.LUT P0, RZ, R0, 0x1f, RZ, 0xc0, !PT ;  /* 0x0000001f00ff7812 */ /* 0x000fe2000780c0ff */
[----:B------:R-:W-:Y:S01]  /*9030*/  ULDC UR37, c[0x0][0x658] ;  /* 0x0001960000257ab9 */ /* 0x000fe20000000800 */
[----:B------:R-:W3:Y:S01]  /*9040*/  LDL.LU R5, [R1+0xc] ;  /* 0x00000c0001057983 */ /* 0x000ee20000300800 */
[----:B------:R-:W-:Y:S01]  /*9050*/  IMAD.MOV.U32 R0, RZ, RZ, 0x1 ;  /* 0x00000001ff007424 */ /* 0x000fe200078e00ff */
[----:B------:R-:W-:Y:S01]  /*9060*/  UMOV UR4, 0xffffffff ;  /* 0xffffffff00047882 */ /* 0x000fe20000000000 */
[----:B------:R-:W-:Y:S01]  /*9070*/  BSSY B7, `(.L_x_171) ;  /* 0x00001b1000077945 */ /* 0x000fe20003800000 */
[----:B------:R-:W1:Y:S01]  /*9080*/  S2R R7, SR_TID.X ;  /* 0x0000000000077919 */ /* 0x000e620000002100 */
[----:B------:R-:W-:Y:S01]  /*9090*/  USHF.L.U32 UR4, UR4, UR37, URZ ;  /* 0x0000002504047299 */ /* 0x000fe2000800063f */
[----:B------:R-:W-:Y:S01]  /*90a0*/  ULDC UR39, c[0x0][0x600] ;  /* 0x0001800000277ab9 */ /* 0x000fe20000000800 */
[----:B------:R-:W-:Y:S01]  /*90b0*/  UMOV UR5, 0x1 ;  /* 0x0000000100057882 */ /* 0x000fe20000000000 */
[----:B------:R-:W-:-:S02]  /*90c0*/  UIADD3 UR39, UR39, -0x1, URZ ;  /* 0xffffffff27277890 */ /* 0x000fc4000fffe03f */
[----:B------:R-:W-:Y:S02]  /*90d0*/  USHF.L.U32 UR37, UR5, UR37, URZ ;  /* 0x0000002505257299 */ /* 0x000fe4000800063f */
[----:B------:R-:W-:Y:S01]  /*90e0*/  ULOP3.LUT UR38, URZ, UR4, URZ, 0x33, !UPT ;  /* 0x000000043f267292 */ /* 0x000fe2000f8e333f */
[----:B------:R-:W-:Y:S01]  /*90f0*/  ULDC.64 UR46, c[0x0][0x198] ;  /* 0x00006600002e7ab9 */ /* 0x000fe20000000a00 */
[----:B0-----:R-:W-:Y:S01]  /*9100*/  VIADD R2, R2, 0x3f ;  /* 0x0000003f02027836 */ /* 0x001fe20000000000 */
[----:B-1----:R-:W-:-:S04]  /*9110*/  LOP3.LUT R7, R7, 0x7f, RZ, 0xc0, !PT ;  /* 0x0000007f07077812 */ /* 0x002fc800078ec0ff */
[C---:B------:R-:W-:Y:S02]  /*9120*/  ISETP.NE.AND P1, PT, R7.reuse, RZ, PT ;  /* 0x000000ff0700720c */ /* 0x040fe40003f25270 */
[----:B------:R-:W-:Y:S01]  /*9130*/  ISETP.NE.OR P0, PT, R7, RZ, !P0 ;  /* 0x000000ff0700720c */ /* 0x000fe20004705670 */
[----:B--2---:R-:W-:Y:S01]  /*9140*/  IMAD.MOV.U32 R4, RZ, RZ, R3 ;  /* 0x000000ffff047224 */ /* 0x004fe200078e0003 */
[----:B------:R-:W-:Y:S02]  /*9150*/  SHF.R.S32.HI R3, RZ, 0x1f, R2 ;  /* 0x0000001fff037819 */ /* 0x000fe40000011402 */
[----:B---3--:R-:W-:Y:S02]  /*9160*/  LOP3.LUT R5, R5, 0xfffffffe, RZ, 0xc0, !PT ;  /* 0xfffffffe05057812 */ /* 0x008fe400078ec0ff */
[----:B------:R-:W-:-:S05]  /*9170*/  LEA.HI R3, R3, R2, RZ, 0x6 ;  /* 0x0000000203037211 */ /* 0x000fca00078f30ff */
[----:B------:R-:W-:Y:S02]  /*9180*/  @P1 LOP3.LUT R5, R5, 0x1, RZ, 0xfc, !PT ;  /* 0x0000000105051812 */ /* 0x000fe400078efcff */
[----:B------:R-:W-:Y:S02]  /*9190*/  LOP3.LUT R4, R4, 0x2, RZ, 0xfc, !PT ;  /* 0x0000000204047812 */ /* 0x000fe400078efcff */
[----:B------:R-:W-:Y:S02]  /*91a0*/  LOP3.LUT R5, R5, 0xfffffffd, RZ, 0xc0, !PT ;  /* 0xfffffffd05057812 */ /* 0x000fe400078ec0ff */
[--C-:B------:R-:W-:Y:S02]  /*91b0*/  SHF.R.S32.HI R2, RZ, 0x6, R3.reuse ;  /* 0x00000006ff027819 */ /* 0x100fe40000011403 */
[----:B------:R-:W-:Y:S02]  /*91c0*/  @P0 LOP3.LUT R5, R5, 0x2, RZ, 0xfc, !PT ;  /* 0x0000000205050812 */ /* 0x000fe400078efcff */
[----:B------:R-:W-:Y:S01]  /*91d0*/  PRMT R3, R0, 0x7610, R3 ;  /* 0x0000761000037816 */ /* 0x000fe20000000003 */
[----:B------:R-:W-:-:S02]  /*91e0*/  VIADD R0, R2, 0x1 ;  /* 0x0000000102007836 */ /* 0x000fc40000000000 */
[----:B------:R-:W-:Y:S04]  /*91f0*/  STL [R1+0xc], R5 ;  /* 0x00000c0501007387 */ /* 0x000fe80000100800 */
[----:B------:R0:W-:Y:S04]  /*9200*/  STL [R1+0x10], R4 ;  /* 0x0000100401007387 */ /* 0x0001e80000100800 */
[----:B------:R1:W-:Y:S01]  /*9210*/  STL [R1+0x28], RZ ;  /* 0x000028ff01007387 */ /* 0x0003e20000100800 */
[----:B0-----:R-:W-:-:S05]  /*9220*/  IMAD.MOV.U32 R4, RZ, RZ, 0x1 ;  /* 0x00000001ff047424 */ /* 0x001fca00078e00ff */
[----:B------:R1:W-:Y:S04]  /*9230*/  STL [R1+0x2c], R4 ;  /* 0x00002c0401007387 */ /* 0x0003e80000100800 */
[----:B------:R1:W-:Y:S04]  /*9240*/  STL [R1+0x24], R2 ;  /* 0x0000240201007387 */ /* 0x0003e80000100800 */
[----:B------:R1:W-:Y:S04]  /*9250*/  STL.S16 [R1+0x30], R3 ;  /* 0x0000300301007387 */ /* 0x0003e80000100600 */
[----:B------:R1:W-:Y:S02]  /*9260*/  STL [R1+0x34], R0 ;  /* 0x0000340001007387 */ /* 0x0003e40000100800 */
.L_x_185:
[----:B------:R-:W-:-:S03]  /*9270*/  UMOV UR4, 0xffffffff ;  /* 0xffffffff00047882 */ /* 0x000fc60000000000 */
[----:B-1----:R-:W-:Y:S05]  /*9280*/  BRA.DIV UR4, `(.L_x_172) ;  /* 0x0000001e04207947 */ /* 0x002fea000b800000 */
[----:B------:R-:W-:-:S13]  /*9290*/  ELECT P6, URZ, PT ;  /* 0x00000000003f782f */ /* 0x000fda00038c0000 */
.L_x_196:
[----:B------:R-:W-:Y:S04]  /*92a0*/  BSSY B6, `(.L_x_173) ;  /* 0x000010b000067945 */ /* 0x000fe80003800000 */
[----:B------:R-:W-:Y:S05]  /*92b0*/  @!P6 BRA `(.L_x_174) ;  /* 0x000000100024e947 */ /* 0x000fea0003800000 */
[----:B-1----:R-:W0:Y:S01]  /*92c0*/  S2R R3, SR_CgaCtaId ;  /* 0x0000000000037919 */ /* 0x002e220000008800 */
[----:B------:R-:W-:-:S04]  /*92d0*/  MOV R0, 0x400 ;  /* 0x0000040000007802 */ /* 0x000fc80000000f00 */
[----:B0-----:R-:W-:-:S05]  /*92e0*/  LEA R18, R3, R0, 0x18 ;  /* 0x0000000003127211 */ /* 0x001fca00078ec0ff */
[----:B------:R0:W-:Y:S01]  /*92f0*/  STL [R1+0x20], R18 ;  /* 0x0000201201007387 */ /* 0x0001e20000100800 */
[----:B------:R-:W-:-:S05]  /*9300*/  VIADD R0, R18, 0x800 ;  /* 0x0000080012007836 */ /* 0x000fca0000000000 */
[----:B------:R-:W-:-:S13]  /*9310*/  LOP3.LUT P0, RZ, R0, 0x9f, RZ, 0xc0, !PT ;  /* 0x0000009f00ff7812 */ /* 0x000fda000780c0ff */
[----:B0-----:R-:W-:Y:S05]  /*9320*/  @!P0 BRA `(.L_x_175) ;  /* 0x0000000000408947 */ /* 0x001fea0003800000 */
[----:B------:R-:W-:Y:S01]  /*9330*/  MOV R2, 0x0 ;  /* 0x0000000000027802 */ /* 0x000fe20000000f00 */
[----:B------:R-:W-:Y:S01]  /*9340*/  ULDC.64 UR4, c[0x4][0x70] ;  /* 0x01001c0000047ab9 */ /* 0x000fe20000000a00 */
[----:B------:R-:W-:Y:S01]  /*9350*/  ULDC.64 UR6, c[0x4][0x8] ;  /* 0x0100020000067ab9 */ /* 0x000fe20000000a00 */
[----:B------:R-:W-:Y:S02]  /*9360*/  IMAD.U32 R4, RZ, RZ, UR4 ;  /* 0x00000004ff047e24 */ /* 0x000fe4000f8e00ff */
[----:B------:R-:W-:Y:S01]  /*9370*/  IMAD.U32 R5, RZ, RZ, UR5 ;  /* 0x00000005ff057e24 */ /* 0x000fe2000f8e00ff */
[----:B------:R-:W0:Y:S01]  /*9380*/  LDC.64 R2, c[0x4][R2] ;  /* 0x0100000002027b82 */ /* 0x000e220000000a00 */
[----:B------:R-:W-:Y:S01]  /*9390*/  ULDC.64 UR4, c[0x4][0x78] ;  /* 0x01001e0000047ab9 */ /* 0x000fe20000000a00 */
[----:B------:R-:W-:Y:S02]  /*93a0*/  IMAD.U32 R10, RZ, RZ, UR6 ;  /* 0x00000006ff0a7e24 */ /* 0x000fe4000f8e00ff */
[----:B------:R-:W-:-:S02]  /*93b0*/  IMAD.U32 R6, RZ, RZ, UR4 ;  /* 0x00000004ff067e24 */ /* 0x000fc4000f8e00ff */
[----:B------:R-:W-:Y:S02]  /*93c0*/  IMAD.U32 R7, RZ, RZ, UR5 ;  /* 0x00000005ff077e24 */ /* 0x000fe4000f8e00ff */
[----:B------:R-:W-:Y:S02]  /*93d0*/  IMAD.U32 R11, RZ, RZ, UR7 ;  /* 0x00000007ff0b7e24 */ /* 0x000fe4000f8e00ff */
[----:B------:R-:W-:Y:S02]  /*93e0*/  IMAD.MOV.U32 R8, RZ, RZ, 0x70 ;  /* 0x00000070ff087424 */ /* 0x000fe400078e00ff */
[----:B------:R-:W-:Y:S02]  /*93f0*/  IMAD.MOV.U32 R12, RZ, RZ, 0x1 ;  /* 0x00000001ff0c7424 */ /* 0x000fe400078e00ff */
[----:B------:R-:W-:-:S07]  /*9400*/  IMAD.MOV.U32 R13, RZ, RZ, RZ ;  /* 0x000000ffff0d7224 */ /* 0x000fce00078e00ff */
[----:B------:R-:W-:-:S07]  /*9410*/  LEPC R20, `(.L_x_175) ;  /* 0x000000001014794e */ /* 0x000fce0000000000 */
[----:B0-----:R-:W-:Y:S05]  /*9420*/  CALL.ABS.NOINC R2 ;  /* 0x0000000002007343 */ /* 0x001fea0003c00000 */
.L_x_175:
[----:B------:R-:W-:-:S05]  /*9430*/  VIADD R0, R18, 0x20800 ;  /* 0x0002080012007836 */ /* 0x000fca0000000000 */
[----:B------:R-:W-:-:S13]  /*9440*/  LOP3.LUT P0, RZ, R0, 0x3ff, RZ, 0xc0, !PT ;  /* 0x000003ff00ff7812 */ /* 0x000fda000780c0ff */
[----:B------:R-:W-:Y:S05]  /*9450*/  @!P0 BRA `(.L_x_176) ;  /* 0x0000000000408947 */ /* 0x000fea0003800000 */
        /* <DEDUP_REMOVED lines=16> */
.L_x_176:
[----:B------:R-:W0:Y:S02]  /*9560*/  LDC R0, c[0x0][0x28c] ;  /* 0x0000a300ff007b82 */ /* 0x000e240000000800 */
[----:B0-----:R-:W-:-:S13]  /*9570*/  ISETP.GE.AND P0, PT, R0, 0x1, PT ;  /* 0x000000010000780c */ /* 0x001fda0003f06270 */
[----:B------:R-:W-:Y:S05]  /*9580*/  @!P0 BRA `(.L_x_174) ;  /* 0x0000000c00708947 */ /* 0x000fea0003800000 */
[----:B------:R-:W-:Y:S01]  /*9590*/  IMAD.SHL.U32 R0, R17, 0x100, RZ ;  /* 0x0000010011007824 */ /* 0x000fe200078e00ff */
[----:B------:R0:W5:Y:S01]  /*95a0*/  LDL R3, [R1+0x34] ;  /* 0x0000340001037983 */ /* 0x0001620000100800 */
[----:B------:R-:W-:Y:S02]  /*95b0*/  IMAD.SHL.U32 R4, R16, 0x40, RZ ;  /* 0x0000004010047824 */ /* 0x000fe400078e00ff */
[C---:B------:R-:W-:Y:S02]  /*95c0*/  VIADD R8, R0.reuse, 0x8 ;  /* 0x0000000800087836 */ /* 0x040fe40000000000 */
[----:B------:R-:W-:Y:S01]  /*95d0*/  IMAD.MOV.U32 R2, RZ, RZ, RZ ;  /* 0x000000ffff027224 */ /* 0x000fe200078e00ff */
[----:B------:R1:W-:Y:S01]  /*95e0*/  STL [R1+0x4], R4 ;  /* 0x0000040401007387 */ /* 0x0003e20000100800 */
[----:B------:R-:W-:-:S03]  /*95f0*/  VIADD R6, R0, 0x10 ;  /* 0x0000001000067836 */ /* 0x000fc60000000000 */
[----:B------:R0:W5:Y:S01]  /*9600*/  LDL R5, [R1+0x28] ;  /* 0x0000280001057983 */ /* 0x0001620000100800 */
[C---:B------:R-:W-:Y:S02]  /*9610*/  VIADD R7, R0.reuse, 0x18 ;  /* 0x0000001800077836 */ /* 0x040fe40000000000 */
[C---:B------:R-:W-:Y:S01]  /*9620*/  VIADD R9, R0.reuse, 0x28 ;  /* 0x0000002800097836 */ /* 0x040fe20000000000 */
[----:B-1----:R0:W5:Y:S01]  /*9630*/  LDL R4, [R1+0x2c] ;  /* 0x00002c0001047983 */ /* 0x0021620000100800 */
[C---:B------:R-:W-:Y:S02]  /*9640*/  VIADD R10, R0.reuse, 0x30 ;  /* 0x00000030000a7836 */ /* 0x040fe40000000000 */
[C---:B------:R-:W-:Y:S01]  /*9650*/  VIADD R11, R0.reuse, 0x38 ;  /* 0x00000038000b7836 */ /* 0x040fe20000000000 */
[----:B------:R1:W-:Y:S01]  /*9660*/  STL [R1], R8 ;  /* 0x0000000801007387 */ /* 0x0003e20000100800 */
[C---:B------:R-:W-:Y:S02]  /*9670*/  VIADD R12, R0.reuse, 0x40 ;  /* 0x00000040000c7836 */ /* 0x040fe40000000000 */
[----:B------:R-:W-:-:S02]  /*9680*/  VIADD R13, R0, 0x48 ;  /* 0x00000048000d7836 */ /* 0x000fc40000000000 */
[C---:B------:R-:W-:Y:S02]  /*9690*/  VIADD R14, R0.reuse, 0x50 ;  /* 0x00000050000e7836 */ /* 0x040fe40000000000 */
[C---:B------:R-:W-:Y:S02]  /*96a0*/  VIADD R15, R0.reuse, 0x58 ;  /* 0x00000058000f7836 */ /* 0x040fe40000000000 */
[C---:B------:R-:W-:Y:S02]  /*96b0*/  VIADD R16, R0.reuse, 0x60 ;  /* 0x0000006000107836 */ /* 0x040fe40000000000 */
[C---:B-1----:R-:W-:Y:S02]  /*96c0*/  VIADD R8, R0.reuse, 0x20 ;  /* 0x0000002000087836 */ /* 0x042fe40000000000 */
[C---:B------:R-:W-:Y:S02]  /*96d0*/  VIADD R17, R0.reuse, 0x68 ;  /* 0x0000006800117836 */ /* 0x040fe40000000000 */
[----:B------:R-:W-:-:S02]  /*96e0*/  VIADD R18, R0, 0x70 ;  /* 0x0000007000127836 */ /* 0x000fc40000000000 */
[C---:B------:R-:W-:Y:S02]  /*96f0*/  VIADD R19, R0.reuse, 0x78 ;  /* 0x0000007800137836 */ /* 0x040fe40000000000 */
[C---:B------:R-:W-:Y:S02]  /*9700*/  VIADD R20, R0.reuse, 0x80 ;  /* 0x0000008000147836 */ /* 0x040fe40000000000 */
[C---:B------:R-:W-:Y:S02]  /*9710*/  VIADD R21, R0.reuse, 0x88 ;  /* 0x0000008800157836 */ /* 0x040fe40000000000 */
[C---:B------:R-:W-:Y:S02]  /*9720*/  VIADD R22, R0.reuse, 0x90 ;  /* 0x0000009000167836 */ /* 0x040fe40000000000 */
        /* <DEDUP_REMOVED lines=12> */
[----:B0-----:R-:W-:-:S07]  /*97f0*/  VIADD R35, R0, 0xf8 ;  /* 0x000000f800237836 */ /* 0x001fce0000000000 */
.L_x_180:
[----:B------:R0:W-:Y:S04]  /*9800*/  STL [R1+0x38], R0 ;  /* 0x0000380001007387 */ /* 0x0001e80000100800 */
[----:B0-----:R-:W2:Y:S01]  /*9810*/  LDL R0, [R1+0x20] ;  /* 0x0000200001007983 */ /* 0x001ea20000100800 */
[----:B-----5:R-:W-:Y:S01]  /*9820*/  SHF.L.U32 R37, R4, 0x1f, RZ ;  /* 0x0000001f04257819 */ /* 0x020fe200000006ff */
[----:B--2---:R-:W-:Y:S02]  /*9830*/  IMAD R36, R5, 0x8, R0 ;  /* 0x0000000805247824 */ /* 0x004fe400078e0200 */
[----:B------:R0:W5:Y:S02]  /*9840*/  LDL.LU R0, [R1+0x38] ;  /* 0x0000380001007983 */ /* 0x0001640000300800 */
[----:B------:R-:W1:Y:S02]  /*9850*/  SYNCS.PHASECHK.TRANS64.TRYWAIT P0, [R36+URZ+0x10], R37 ;  /* 0x00001025240075a7 */ /* 0x000e64000800017f */
[----:B01----:R-:W-:Y:S05]  /*9860*/  @!P0 BRA `(.L_x_177) ;  /* 0x0000001400c88947 */ /* 0x003fea0003800000 */
.L_x_197:
[----:B------:R1:W-:Y:S04]  /*9870*/  STL [R1+0x3c], R2 ;  /* 0x00003c0201007387 */ /* 0x0003e80000100800 */
[----:B-----5:R2:W-:Y:S01]  /*9880*/  STL [R1+0x38], R0 ;  /* 0x0000380001007387 */ /* 0x0205e20000100800 */
[----:B-1----:R-:W1:Y:S03]  /*9890*/  S2R R2, SR_TID.X ;  /* 0x0000000000027919 */ /* 0x002e660000002100 */
[----:B--2---:R-:W2:Y:S01]  /*98a0*/  LDL R0, [R1+0x10] ;  /* 0x0000100001007983 */ /* 0x004ea20000100800 */
[----:B-1----:R-:W-:-:S04]  /*98b0*/  LOP3.LUT R2, R2, 0x7f, RZ, 0xc0, !PT ;  /* 0x0000007f02027812 */ /* 0x002fc800078ec0ff */
[----:B------:R-:W-:Y:S02]  /*98c0*/  ISETP.NE.AND P0, PT, R2, RZ, PT ;  /* 0x000000ff0200720c */ /* 0x000fe40003f05270 */
[----:B------:R1:W5:Y:S11]  /*98d0*/  LDL.LU R2, [R1+0x3c] ;  /* 0x00003c0001027983 */ /* 0x0003760000300800 */
[----:B0-----:R-:W0:Y:S02]  /*98e0*/  @!P0 LDC R37, c[0x0][0x500] ;  /* 0x00014000ff258b82 */ /* 0x001e240000000800 */
[----:B0-----:R2:W-:Y:S02]  /*98f0*/  @!P0 SYNCS.ARRIVE.TRANS64 RZ, [R36+URZ], R37 ;  /* 0x0000002524ff89a7 */ /* 0x0015e4000800003f */
[----:B--2---:R-:W-:-:S02]  /*9900*/  PRMT R37, R0, 0x9910, RZ ;  /* 0x0000991000257816 */ /* 0x004fc400000000ff */
[----:B------:R1:W5:Y:S02]  /*9910*/  LDL.LU R0, [R1+0x38] ;  /* 0x0000380001007983 */ /* 0x0003640000300800 */
[----:B------:R-:W-:-:S13]  /*9920*/  ISETP.NE.AND P0, PT, R37, 0x2, PT ;  /* 0x000000022500780c */ /* 0x000fda0003f05270 */
[----:B-1----:R-:W-:Y:S05]  /*9930*/  @P0 BRA `(.L_x_178) ;  /* 0x0000000000040947 */ /* 0x002fea0003800000 */
[----:B------:R-:W-:Y:S01]  /*9940*/  BPT.TRAP 0x1 ;  /* 0x000000040000795c */ /* 0x000fe20000300000 */
.L_x_178:
[----:B-----5:R0:W-:Y:S04]  /*9950*/  STL [R1+0x38], R0 ;  /* 0x0000380001007387 */ /* 0x0201e80000100800 */
[----:B0-----:R-:W2:Y:S02]  /*9960*/  LDL R0, [R1+0xc] ;  /* 0x00000c0001007983 */ /* 0x001ea40000100800 */
[----:B--2---:R-:W-:Y:S02]  /*9970*/  LOP3.LUT P0, RZ, R0, 0x2, RZ, 0xc0, !PT ;  /* 0x0000000200ff7812 */ /* 0x004fe4000780c0ff */
[----:B------:R0:W5:Y:S11]  /*9980*/  LDL.LU R0, [R1+0x38] ;  /* 0x0000380001007983 */ /* 0x0001760000300800 */
[----:B0-----:R-:W-:Y:S05]  /*9990*/  @P0 BRA `(.L_x_179) ;  /* 0x0000000000040947 */ /* 0x001fea0003800000 */
[----:B------:R-:W-:Y:S01]  /*99a0*/  BPT.TRAP 0x1 ;  /* 0x000000040000795c */ /* 0x000fe20000300000 */
.L_x_179:
[----:B------:R0:W-:Y:S04]  /*99b0*/  STL [R1+0x40], R35 ;  /* 0x0000402301007387 */ /* 0x0001e80000100800 */
[----:B0-----:R-:W2:Y:S04]  /*99c0*/  LDL R35, [R1+0x20] ;  /* 0x0000200001237983 */ /* 0x001ea80000100800 */
[----:B------:R0:W-:Y:S04]  /*99d0*/  STL [R1+0x3c], R3 ;  /* 0x00003c0301007387 */ /* 0x0001e80000100800 */
[----:B0-----:R-:W3:Y:S04]  /*99e0*/  LDL R3, [R1+0x8] ;  /* 0x0000080001037983 */ /* 0x001ee80000100800 */
[----:B------:R0:W-:Y:S04]  /*99f0*/  STL [R1+0x38], R4 ;  /* 0x0000380401007387 */ /* 0x0001e80000100800 */
[----:B0-----:R-:W4:Y:S01]  /*9a00*/  LDL R4, [R1] ;  /* 0x0000000001047983 */ /* 0x001f220000100800 */
[----:B------:R-:W-:Y:S01]  /*9a10*/  R2UR UR9, R36 ;  /* 0x00000000240972ca */ /* 0x000fe200000e0000 */
[----:B------:R-:W-:Y:S01]  /*9a20*/  UIADD3 UR14, UP0, UR46, 0xf0, URZ ;  /* 0x000000f02e0e7890 */ /* 0x000fe2000ff1e03f */
[----:B------:R-:W-:-:S02]  /*9a30*/  R2UR UR11, R2 ;  /* 0x00000000020b72ca */ /* 0x000fc400000e0000 */
[----:B-----5:R-:W-:Y:S01]  /*9a40*/  R2UR UR10, R0 ;  /* 0x00000000000a72ca */ /* 0x020fe200000e0000 */
[----:B------:R-:W-:Y:S01]  /*9a50*/  UIADD3.X UR15, URZ, UR47, URZ, UP0, !UPT ;  /* 0x0000002f3f0f7290 */ /* 0x000fe200087fe43f */
[----:B------:R-:W-:Y:S02]  /*9a60*/  R2UR UR34, R6 ;  /* 0x00000000062272ca */ /* 0x000fe400000e0000 */
[----:B------:R-:W-:Y:S02]  /*9a70*/  R2UR UR26, R7 ;  /* 0x00000000071a72ca */ /* 0x000fe400000e0000 */
[----:B------:R-:W-:Y:S01]  /*9a80*/  R2UR UR18, R8 ;  /* 0x00000000081272ca */ /* 0x000fe200000e0000 */
[----:B------:R-:W-:Y:S01]  /*9a90*/  UMOV UR6, 0x0 ;  /* 0x0000000000067882 */ /* 0x000fe20000000000 */
[----:B------:R-:W-:Y:S01]  /*9aa0*/  UMOV UR7, 0x10000000 ;  /* 0x1000000000077882 */ /* 0x000fe20000000000 */
[----:B------:R-:W-:Y:S01]  /*9ab0*/  UMOV UR49, UR9 ;  /* 0x0000000900317c82 */ /* 0x000fe20008000000 */
[----:B------:R-:W-:Y:S01]  /*9ac0*/  UMOV UR33, UR9 ;  /* 0x0000000900217c82 */ /* 0x000fe20008000000 */
[----:B------:R-:W-:Y:S01]  /*9ad0*/  UMOV UR51, UR11 ;  /* 0x0000000b00337c82 */ /* 0x000fe20008000000 */
[----:B------:R-:W-:Y:S01]  /*9ae0*/  UMOV UR35, UR11 ;  /* 0x0000000b00237c82 */ /* 0x000fe20008000000 */
[----:B------:R-:W-:Y:S01]  /*9af0*/  UMOV UR25, UR9 ;  /* 0x0000000900197c82 */ /* 0x000fe20008000000 */
[----:B------:R-:W-:Y:S01]  /*9b00*/  UMOV UR27, UR11 ;  /* 0x0000000b001b7c82 */ /* 0x000fe20008000000 */
[----:B------:R-:W-:Y:S01]  /*9b10*/  UMOV UR17, UR9 ;  /* 0x0000000900117c82 */ /* 0x000fe20008000000 */
[----:B------:R-:W-:Y:S01]  /*9b20*/  R2UR UR42, R10 ;  /* 0x000000000a2a72ca */ /* 0x000fe200000e0000 */
[----:B------:R-:W-:Y:S01]  /*9b30*/  UMOV UR19, UR11 ;  /* 0x0000000b00137c82 */ /* 0x000fe20008000000 */
[----:B--2---:R-:W-:-:S05]  /*9b40*/  IMAD R36, R5, 0x10000, R35 ;  /* 0x0001000005247824 */ /* 0x004fca00078e0223 */
[----:B------:R-:W-:Y:S01]  /*9b50*/  R2UR UR5, R36 ;  /* 0x00000000240572ca */ /* 0x000fe200000e0000 */
[----:B------:R-:W-:Y:S02]  /*9b60*/  IMAD R36, R5, 0x4000, R35 ;  /* 0x0000400005247824 */ /* 0x000fe400078e0223 */
[----:B------:R-:W2:Y:S01]  /*9b70*/  LDL.LU R35, [R1+0x40] ;  /* 0x0000400001237983 */ /* 0x000ea20000300800 */
[----:B---3--:R-:W-:-:S03]  /*9b80*/  R2UR UR12, R3 ;  /* 0x00000000030c72ca */ /* 0x008fc600000e0000 */
[----:B------:R-:W3:Y:S01]  /*9b90*/  LDL.LU R3, [R1+0x3c] ;  /* 0x00003c0001037983 */ /* 0x000ee20000300800 */
[----:B----4-:R-:W-:-:S03]  /*9ba0*/  R2UR UR50, R4 ;  /* 0x00000000043272ca */ /* 0x010fc600000e0000 */
[----:B------:R-:W4:Y:S02]  /*9bb0*/  LDL R4, [R1+0x4] ;  /* 0x0000040001047983 */ /* 0x000f240000100800 */
[----:B------:R-:W-:Y:S01]  /*9bc0*/  UIADD3 UR8, UR5, 0x800, URZ ;  /* 0x0000080005087890 */ /* 0x000fe2000fffe03f */
[----:B------:R-:W-:Y:S01]  /*9bd0*/  R2UR UR58, R25 ;  /* 0x00000000193a72ca */ /* 0x000fe200000e0000 */
[----:B------:R-:W-:Y:S01]  /*9be0*/  UIADD3 UR48, UR5, 0x1000, URZ ;  /* 0x0000100005307890 */ /* 0x000fe2000fffe03f */
[----:B------:R-:W-:Y:S01]  /*9bf0*/  R2UR UR4, R36 ;  /* 0x00000000240472ca */ /* 0x000fe200000e0000 */
[----:B------:R-:W-:Y:S02]  /*9c00*/  UIADD3 UR32, UR5, 0x1800, URZ ;  /* 0x0000180005207890 */ /* 0x000fe4000fffe03f */
[----:B------:R-:W-:Y:S02]  /*9c10*/  UIADD3 UR24, UR5, 0x2000, URZ ;  /* 0x0000200005187890 */ /* 0x000fe4000fffe03f */
[----:B------:R-:W-:Y:S01]  /*9c20*/  UIADD3 UR16, UR5, 0x2800, URZ ;  /* 0x0000280005107890 */ /* 0x000fe2000fffe03f */
[----:B------:R0:W-:Y:S01]  /*9c30*/  UTMALDG.3D [UR8], [UR14], desc[UR6] ;  /* 0x000006080e0075b4 */ /* 0x0001e20008011000 */
[----:B------:R-:W-:Y:S01]  /*9c40*/  UMOV UR52, UR12 ;  /* 0x0000000c00347c82 */ /* 0x000fe20008000000 */
[----:B------:R-:W-:Y:S01]  /*9c50*/  UMOV UR36, UR12 ;  /* 0x0000000c00247c82 */ /* 0x000fe20008000000 */
[----:B------:R-:W-:Y:S01]  /*9c60*/  UMOV UR28, UR12 ;  /* 0x0000000c001c7c82 */ /* 0x000fe20008000000 */
[----:B------:R-:W-:Y:S01]  /*9c70*/  UMOV UR20, UR12 ;  /* 0x0000000c00147c82 */ /* 0x000fe20008000000 */
[----:B------:R-:W-:Y:S01]  /*9c80*/  UTMALDG.3D [UR48], [UR14], desc[UR6] ;  /* 0x000006300e0075b4 */ /* 0x000fe20008011000 */
[----:B------:R-:W-:Y:S01]  /*9c90*/  UIADD3 UR40, UR5, 0x3800, URZ ;  /* 0x0000380005287890 */ /* 0x000fe2000fffe03f */
[----:B------:R1:W-:Y:S01]  /*9ca0*/  UTMALDG.3D [UR32], [UR14], desc[UR6] ;  /* 0x000006200e0075b4 */ /* 0x0003e20008011000 */
[----:B0-----:R-:W-:Y:S01]  /*9cb0*/  R2UR UR10, R9 ;  /* 0x00000000090a72ca */ /* 0x001fe200000e0000 */
[----:B------:R0:W-:Y:S01]  /*9cc0*/  UTMALDG.3D [UR24], [UR14], desc[UR6] ;  /* 0x000006180e0075b4 */ /* 0x0001e20008011000 */
[----:B------:R-:W-:Y:S01]  /*9cd0*/  UIADD3 UR8, UR5, 0x3000, URZ ;  /* 0x0000300005087890 */ /* 0x000fe2000fffe03f */
[----:B------:R0:W-:Y:S01]  /*9ce0*/  UTMALDG.3D [UR16], [UR14], desc[UR6] ;  /* 0x000006100e0075b4 */ /* 0x0001e20008011000 */
[----:B-1----:R-:W-:Y:S01]  /*9cf0*/  R2UR UR34, R11 ;  /* 0x000000000b2272ca */ /* 0x002fe200000e0000 */
[----:B------:R-:W-:-:S08]  /*9d00*/  UIADD3 UR32, UR5, 0x4000, URZ ;  /* 0x0000400005207890 */ /* 0x000fd0000fffe03f */
[----:B------:R1:W-:Y:S01]  /*9d10*/  UTMALDG.3D [UR8], [UR14], desc[UR6] ;  /* 0x000006080e0075b4 */ /* 0x0003e20008011000 */
[----:B0-----:R-:W-:Y:S01]  /*9d20*/  R2UR UR26, R12 ;  /* 0x000000000c1a72ca */ /* 0x001fe200000e0000 */
[----:B------:R-:W-:Y:S01]  /*9d30*/  UIADD3 UR24, UR5, 0x4800, URZ ;  /* 0x0000480005187890 */ /* 0x000fe2000fffe03f */
[----:B------:R-:W-:Y:S01]  /*9d40*/  R2UR UR18, R13 ;  /* 0x000000000d1272ca */ /* 0x000fe200000e0000 */
[----:B------:R-:W-:Y:S01]  /*9d50*/  UIADD3 UR16, UR5, 0x5000, URZ ;  /* 0x0000500005107890 */ /* 0x000fe2000fffe03f */
[----:B------:R-:W-:Y:S01]  /*9d60*/  UMOV UR41, UR9 ;  /* 0x0000000900297c82 */ /* 0x000fe20008000000 */
[----:B------:R-:W-:Y:S01]  /*9d70*/  UMOV UR43, UR11 ;  /* 0x0000000b002b7c82 */ /* 0x000fe20008000000 */
[----:B------:R-:W-:Y:S01]  /*9d80*/  UMOV UR44, UR12 ;  /* 0x0000000c002c7c82 */ /* 0x000fe20008000000 */
[----:B------:R-:W-:Y:S01]  /*9d90*/  R2UR UR50, R15 ;  /* 0x000000000f3272ca */ /* 0x000fe200000e0000 */
[----:B------:R-:W-:Y:S01]  /*9da0*/  UTMALDG.3D [UR40], [UR14], desc[UR6] ;  /* 0x000006280e0075b4 */ /* 0x000fe20008011000 */
[----:B-1----:R-:W-:Y:S01]  /*9db0*/  R2UR UR10, R14 ;  /* 0x000000000e0a72ca */ /* 0x002fe200000e0000 */
[----:B------:R-:W-:Y:S01]  /*9dc0*/  UIADD3 UR8, UR5, 0x5800, URZ ;  /* 0x0000580005087890 */ /* 0x000fe2000fffe03f */
[----:B------:R0:W-:Y:S01]  /*9dd0*/  UTMALDG.3D [UR32], [UR14], desc[UR6] ;  /* 0x000006200e0075b4 */ /* 0x0001e20008011000 */
[----:B------:R-:W-:Y:S01]  /*9de0*/  UIADD3 UR48, UR5, 0x6000, URZ ;  /* 0x0000600005307890 */ /* 0x000fe2000fffe03f */
[----:B------:R1:W-:Y:S02]  /*9df0*/  UTMALDG.3D [UR24], [UR14], desc[UR6] ;  /* 0x000006180e0075b4 */ /* 0x0003e40008011000 */
[----:B------:R1:W-:Y:S01]  /*9e00*/  UTMALDG.3D [UR16], [UR14], desc[UR6] ;  /* 0x000006100e0075b4 */ /* 0x0003e20008011000 */
[----:B0-----:R-:W-:Y:S01]  /*9e10*/  R2UR UR34, R16 ;  /* 0x00000000102272ca */ /* 0x001fe200000e0000 */
[----:B------:R-:W-:-:S05]  /*9e20*/  UIADD3 UR32, UR5, 0x6800, URZ ;  /* 0x0000680005207890 */ /* 0x000fca000fffe03f */
[----:B------:R0:W-:Y:S01]  /*9e30*/  UTMALDG.3D [UR8], [UR14], desc[UR6] ;  /* 0x000006080e0075b4 */ /* 0x0001e20008011000 */
[----:B-1----:R-:W-:Y:S01]  /*9e40*/  R2UR UR26, R17 ;  /* 0x00000000111a72ca */ /* 0x002fe200000e0000 */
[----:B------:R-:W-:Y:S01]  /*9e50*/  UIADD3 UR24, UR5, 0x7000, URZ ;  /* 0x0000700005187890 */ /* 0x000fe2000fffe03f */
[----:B------:R-:W-:Y:S01]  /*9e60*/  UTMALDG.3D [UR48], [UR14], desc[UR6] ;  /* 0x000006300e0075b4 */ /* 0x000fe20008011000 */
[----:B------:R-:W-:Y:S01]  /*9e70*/  R2UR UR18, R18 ;  /* 0x00000000121272ca */ /* 0x000fe200000e0000 */
[----:B------:R-:W-:Y:S02]  /*9e80*/  UIADD3 UR16, UR5, 0x7800, URZ ;  /* 0x0000780005107890 */ /* 0x000fe4000fffe03f */
[----:B------:R1:W-:Y:S01]  /*9e90*/  UTMALDG.3D [UR32], [UR14], desc[UR6] ;  /* 0x000006200e0075b4 */ /* 0x0003e20008011000 */
[----:B------:R-:W-:Y:S02]  /*9ea0*/  R2UR UR42, R20 ;  /* 0x00000000142a72ca */ /* 0x000fe400000e0000 */
[----:B0-----:R-:W-:-:S04]  /*9eb0*/  R2UR UR10, R19 ;  /* 0x00000000130a72ca */ /* 0x001fc800000e0000 */
[----:B------:R0:W-:Y:S01]  /*9ec0*/  UTMALDG.3D [UR24], [UR14], desc[UR6] ;  /* 0x000006180e0075b4 */ /* 0x0001e20008011000 */
[----:B------:R-:W-:Y:S02]  /*9ed0*/  UIADD3 UR8, UR5, 0x8000, URZ ;  /* 0x0000800005087890 */ /* 0x000fe4000fffe03f */
[----:B------:R-:W-:Y:S01]  /*9ee0*/  UIADD3 UR40, UR5, 0x8800, URZ ;  /* 0x0000880005287890 */ /* 0x000fe2000fffe03f */
[----:B------:R0:W-:Y:S01]  /*9ef0*/  UTMALDG.3D [UR16], [UR14], desc[UR6] ;  /* 0x000006100e0075b4 */ /* 0x0001e20008011000 */
[----:B-1----:R-:W-:Y:S01]  /*9f00*/  R2UR UR34, R21 ;  /* 0x00000000152272ca */ /* 0x002fe200000e0000 */
[----:B------:R-:W-:-:S04]  /*9f10*/  UIADD3 UR32, UR5, 0x9000, URZ ;  /* 0x0000900005207890 */ /* 0x000fc8000fffe03f */
[----:B------:R1:W-:Y:S01]  /*9f20*/  UTMALDG.3D [UR8], [UR14], desc[UR6] ;  /* 0x000006080e0075b4 */ /* 0x0003e20008011000 */
[----:B0-----:R-:W-:Y:S01]  /*9f30*/  R2UR UR26, R22 ;  /* 0x00000000161a72ca */ /* 0x001fe200000e0000 */
[----:B------:R-:W-:Y:S01]  /*9f40*/  UIADD3 UR24, UR5, 0x9800, URZ ;  /* 0x0000980005187890 */ /* 0x000fe2000fffe03f */
[----:B------:R0:W-:Y:S01]  /*9f50*/  UTMALDG.3D [UR40], [UR14], desc[UR6] ;  /* 0x000006280e0075b4 */ /* 0x0001e20008011000 */
[----:B------:R-:W-:Y:S01]  /*9f60*/  R2UR UR18, R23 ;  /* 0x00000000171272ca */ /* 0x000fe200000e0000 */
[----:B------:R-:W-:Y:S01]  /*9f70*/  UIADD3 UR16, UR5, 0xa000, URZ ;  /* 0x0000a00005107890 */ /* 0x000fe2000fffe03f */
[----:B------:R-:W-:Y:S02]  /*9f80*/  R2UR UR50, R26 ;  /* 0x000000001a3272ca */ /* 0x000fe400000e0000 */
[----:B------:R0:W-:Y:S01]  /*9f90*/  UTMALDG.3D [UR32], [UR14], desc[UR6] ;  /* 0x000006200e0075b4 */ /* 0x0001e20008011000 */
[----:B------:R-:W-:Y:S01]  /*9fa0*/  UIADD3 UR56, UR5, 0xb000, URZ ;  /* 0x0000b00005387890 */ /* 0x000fe2000fffe03f */
[----:B-1----:R-:W-:Y:S01]  /*9fb0*/  R2UR UR10, R24 ;  /* 0x00000000180a72ca */ /* 0x002fe200000e0000 */
[----:B------:R-:W-:-:S03]  /*9fc0*/  UIADD3 UR8, UR5, 0xa800, URZ ;  /* 0x0000a80005087890 */ /* 0x000fc6000fffe03f */
[----:B------:R1:W-:Y:S01]  /*9fd0*/  UTMALDG.3D [UR24], [UR14], desc[UR6] ;  /* 0x000006180e0075b4 */ /* 0x0003e20008011000 */
[----:B------:R-:W-:Y:S01]  /*9fe0*/  UIADD3 UR48, UR5, 0xb800, URZ ;  /* 0x0000b80005307890 */ /* 0x000fe2000fffe03f */
[----:B0-----:R-:W-:Y:S01]  /*9ff0*/  R2UR UR42, R27 ;  /* 0x000000001b2a72ca */ /* 0x001fe200000e0000 */
[----:B------:R0:W-:Y:S01]  /*a000*/  UTMALDG.3D [UR16], [UR14], desc[UR6] ;  /* 0x000006100e0075b4 */ /* 0x0001e20008011000 */
[----:B------:R-:W-:Y:S01]  /*a010*/  UIADD3 UR40, UR5, 0xc000, URZ ;  /* 0x0000c00005287890 */ /* 0x000fe2000fffe03f */
[----:B------:R-:W-:Y:S01]  /*a020*/  R2UR UR34, R28 ;  /* 0x000000001c2272ca */ /* 0x000fe200000e0000 */
[----:B------:R-:W-:-:S03]  /*a030*/  UIADD3 UR32, UR5, 0xc800, URZ ;  /* 0x0000c80005207890 */ /* 0x000fc6000fffe03f */
[----:B------:R-:W-:Y:S01]  /*a040*/  UTMALDG.3D [UR8], [UR14], desc[UR6] ;  /* 0x000006080e0075b4 */ /* 0x000fe20008011000 */
[----:B-1----:R-:W-:Y:S01]  /*a050*/  R2UR UR26, R29 ;  /* 0x000000001d1a72ca */ /* 0x002fe200000e0000 */
[----:B------:R-:W-:Y:S01]  /*a060*/  UIADD3 UR24, UR5, 0xd000, URZ ;  /* 0x0000d00005187890 */ /* 0x000fe2000fffe03f */
[----:B0-----:R-:W-:Y:S01]  /*a070*/  R2UR UR18, R30 ;  /* 0x000000001e1272ca */ /* 0x001fe200000e0000 */
[----:B------:R-:W-:Y:S01]  /*a080*/  UIADD3 UR16, UR5, 0xd800, URZ ;  /* 0x0000d80005107890 */ /* 0x000fe2000fffe03f */
[----:B------:R-:W-:Y:S01]  /*a090*/  UMOV UR57, UR9 ;  /* 0x0000000900397c82 */ /* 0x000fe20008000000 */
[----:B------:R-:W-:Y:S01]  /*a0a0*/  UMOV UR59, UR11 ;  /* 0x0000000b003b7c82 */ /* 0x000fe20008000000 */
[----:B------:R-:W-:Y:S02]  /*a0b0*/  UMOV UR60, UR12 ;  /* 0x0000000c003c7c82 */ /* 0x000fe40008000000 */
[----:B------:R-:W-:Y:S01]  /*a0c0*/  UTMALDG.3D [UR56], [UR14], desc[UR6] ;  /* 0x000006380e0075b4 */ /* 0x000fe20008011000 */
[----:B------:R-:W-:Y:S01]  /*a0d0*/  UTMALDG.3D [UR48], [UR14], desc[UR6] ;  /* 0x000006300e0075b4 */ /* 0x000fe20008011000 */
[----:B------:R-:W-:Y:S01]  /*a0e0*/  UTMALDG.3D [UR40], [UR14], desc[UR6] ;  /* 0x000006280e0075b4 */ /* 0x000fe20008011000 */
[----:B------:R-:W-:Y:S02]  /*a0f0*/  UTMALDG.3D [UR32], [UR14], desc[UR6] ;  /* 0x000006200e0075b4 */ /* 0x000fe40008011000 */
[----:B------:R-:W-:Y:S02]  /*a100*/  UTMALDG.3D [UR24], [UR14], desc[UR6] ;  /* 0x000006180e0075b4 */ /* 0x000fe40008011000 */
[----:B------:R4:W-:Y:S02]  /*a110*/  UTMALDG.3D [UR16], [UR14], desc[UR6] ;  /* 0x000006100e0075b4 */ /* 0x0009e40008011000 */
[----:B----4-:R-:W-:-:S02]  /*a120*/  R2UR UR19, R4 ;  /* 0x00000000041372ca */ /* 0x010fc400000e0000 */
[----:B------:R-:W4:Y:S01]  /*a130*/  LDL.LU R4, [R1+0x38] ;  /* 0x0000380001047983 */ /* 0x000f220000300800 */
[----:B------:R-:W-:Y:S01]  /*a140*/  R2UR UR10, R31 ;  /* 0x000000001f0a72ca */ /* 0x000fe200000e0000 */
[----:B------:R-:W-:Y:S01]  /*a150*/  UIADD3 UR8, UR5, 0xe000, URZ ;  /* 0x0000e00005087890 */ /* 0x000fe2000fffe03f */
[----:B------:R-:W-:Y:S01]  /*a160*/  R2UR UR50, R32 ;  /* 0x00000000203272ca */ /* 0x000fe200000e0000 */
[----:B---3--:R-:W-:Y:S01]  /*a170*/  VIADD R3, R3, 0xffffffff ;  /* 0xffffffff03037836 */ /* 0x008fe20000000000 */
[----:B------:R-:W-:Y:S02]  /*a180*/  R2UR UR42, R33 ;  /* 0x00000000212a72ca */ /* 0x000fe400000e0000 */
[----:B------:R-:W-:Y:S01]  /*a190*/  R2UR UR34, R34 ;  /* 0x00000000222272ca */ /* 0x000fe200000e0000 */
[----:B------:R-:W-:Y:S01]  /*a1a0*/  UIADD3 UR22, UP0, UR46, 0x1f0, URZ ;  /* 0x000001f02e167890 */ /* 0x000fe2000ff1e03f */
[----:B--2---:R-:W-:Y:S01]  /*a1b0*/  R2UR UR26, R35 ;  /* 0x00000000231a72ca */ /* 0x004fe200000e0000 */
[----:B------:R-:W-:Y:S01]  /*a1c0*/  UIADD3 UR48, UR5, 0xe800, URZ ;  /* 0x0000e80005307890 */ /* 0x000fe2000fffe03f */
[----:B------:R-:W-:Y:S01]  /*a1d0*/  ISETP.GT.AND P1, PT, R3, 0x1, PT ;  /* 0x000000010300780c */ /* 0x000fe20003f24270 */
[----:B------:R-:W-:-:S02]  /*a1e0*/  UIADD3 UR40, UR5, 0xf000, URZ ;  /* 0x0000f00005287890 */ /* 0x000fc4000fffe03f */
[----:B------:R-:W-:Y:S01]  /*a1f0*/  UIADD3 UR32, UR5, 0xf800, URZ ;  /* 0x0000f80005207890 */ /* 0x000fe2000fffe03f */
[----:B------:R0:W-:Y:S01]  /*a200*/  UTMALDG.3D [UR8], [UR14], desc[UR6] ;  /* 0x000006080e0075b4 */ /* 0x0001e20008011000 */
[----:B------:R-:W-:Y:S01]  /*a210*/  UIADD3 UR24, UR5, 0x10000, URZ ;  /* 0x0001000005187890 */ /* 0x000fe2000fffe03f */
[----:B------:R-:W-:Y:S01]  /*a220*/  VIADD R5, R5, 0x1 ;  /* 0x0000000105057836 */ /* 0x000fe20000000000 */
[----:B------:R-:W-:Y:S02]  /*a230*/  UIADD3.X UR23, URZ, UR47, URZ, UP0, !UPT ;  /* 0x0000002f3f177290 */ /* 0x000fe400087fe43f */
[----:B------:R-:W-:Y:S02]  /*a240*/  UIADD3 UR16, UR4, 0x20800, URZ ;  /* 0x0002080004107890 */ /* 0x000fe4000fffe03f */
[----:B------:R-:W-:Y:S01]  /*a250*/  ISETP.NE.AND P0, PT, R5, 0x2, PT ;  /* 0x000000020500780c */ /* 0x000fe20003f05270 */
[----:B------:R2:W-:Y:S01]  /*a260*/  UTMALDG.3D [UR48], [UR14], desc[UR6] ;  /* 0x000006300e0075b4 */ /* 0x0005e20008011000 */
[----:B------:R-:W-:-:S02]  /*a270*/  UMOV UR18, UR11 ;  /* 0x0000000b00127c82 */ /* 0x000fc40008000000 */
[----:B------:R-:W-:Y:S01]  /*a280*/  SEL R36, RZ, 0x1, P0 ;  /* 0x00000001ff247807 */ /* 0x000fe20000000000 */
[----:B------:R2:W-:Y:S01]  /*a290*/  UTMALDG.3D [UR40], [UR14], desc[UR6] ;  /* 0x000006280e0075b4 */ /* 0x0005e20008011000 */
[----:B0-----:R-:W-:Y:S01]  /*a2a0*/  UIADD3 UR10, UR11, 0x20, URZ ;  /* 0x000000200b0a7890 */ /* 0x001fe2000fffe03f */
[----:B------:R2:W-:Y:S01]  /*a2b0*/  UTMALDG.3D [UR32], [UR14], desc[UR6] ;  /* 0x000006200e0075b4 */ /* 0x0005e20008011000 */
[----:B------:R-:W-:Y:S01]  /*a2c0*/  UIADD3 UR8, UR4, 0x22800, URZ ;  /* 0x0002280004087890 */ /* 0x000fe2000fffe03f */
[----:B------:R-:W-:Y:S01]  /*a2d0*/  UMOV UR11, UR19 ;  /* 0x00000013000b7c82 */ /* 0x000fe20008000000 */
[----:B------:R2:W-:Y:S01]  /*a2e0*/  UTMALDG.3D [UR24], [UR14], desc[UR6] ;  /* 0x000006180e0075b4 */ /* 0x0005e20008011000 */
[----:B------:R-:W-:Y:S01]  /*a2f0*/  VIADD R2, R2, 0x40 ;  /* 0x0000004002027836 */ /* 0x000fe20000000000 */
[----:B------:R-:W-:Y:S01]  /*a300*/  SEL R5, R5, RZ, P0 ;  /* 0x000000ff05057207 */ /* 0x000fe20000000000 */
[----:B------:R2:W-:Y:S04]  /*a310*/  UTMALDG.3D [UR16], [UR22], desc[UR6] ;  /* 0x00000610160075b4 */ /* 0x0005e80008011000 */
[----:B------:R2:W-:Y:S01]  /*a320*/  UTMALDG.3D [UR8], [UR22], desc[UR6] ;  /* 0x00000608160075b4 */ /* 0x0005e20008011000 */
[----:B----4-:R-:W-:Y:S01]  /*a330*/  LOP3.LUT R4, R4, R36, RZ, 0x3c, !PT ;  /* 0x0000002404047212 */ /* 0x010fe200078e3cff */
[----:B--2---:R-:W-:Y:S06]  /*a340*/  @P1 BRA `(.L_x_180) ;  /* 0xfffffff4002c1947 */ /* 0x004fec000383ffff */
.L_x_174:
[----:B------:R-:W-:Y:S05]  /*a350*/  BSYNC B6 ;  /* 0x0000000000067941 */ /* 0x000fea0003800000 */
.L_x_173:
[----:B------:R-:W2:Y:S01]  /*a360*/  LDL.LU R30, [R1+0x30] ;  /* 0x00003000011e7983 */ /* 0x000ea20000300800 */
[----:B------:R-:W-:-:S03]  /*a370*/  ULDC.64 UR4, c[0x0][0x650] ;  /* 0x0001940000047ab9 */ /* 0x000fc60000000a00 */
[----:B------:R-:W1:Y:S04]  /*a380*/  LDL.LU R31, [R1+0x28] ;  /* 0x00002800011f7983 */ /* 0x000e680000300800 */
[----:B------:R-:W1:Y:S04]  /*a390*/  LDL R32, [R1+0x24] ;  /* 0x0000240001207983 */ /* 0x000e680000100800 */
[----:B------:R-:W3:Y:S04]  /*a3a0*/  LDL.LU R33, [R1+0x2c] ;  /* 0x00002c0001217983 */ /* 0x000ee80000300800 */
[----:B------:R-:W4:Y:S04]  /*a3b0*/  LDL.LU R34, [R1+0x18] ;  /* 0x0000180001227983 */ /* 0x000f280000300800 */
[----:B------:R-:W5:Y:S01]  /*a3c0*/  LDL.LU R35, [R1+0x1c] ;  /* 0x00001c0001237983 */ /* 0x000f620000300800 */
[----:B------:R-:W-:Y:S01]  /*a3d0*/  BSSY B0, `(.L_x_181) ;  /* 0x0000078000007945 */ /* 0x000fe20003800000 */
[----:B------:R-:W-:-:S02]  /*a3e0*/  IMAD.MOV.U32 R17, RZ, RZ, -0x1 ;  /* 0xffffffffff117424 */ /* 0x000fc400078e00ff */
[----:B------:R-:W-:Y:S01]  /*a3f0*/  IMAD.MOV.U32 R16, RZ, RZ, -0x1 ;  /* 0xffffffffff107424 */ /* 0x000fe200078e00ff */
[----:B--2---:R-:W-:Y:S01]  /*a400*/  LOP3.LUT P1, RZ, R30, 0xff, RZ, 0xc0, !PT ;  /* 0x000000ff1eff7812 */ /* 0x004fe2000782c0ff */
[----:B-1----:R-:W-:-:S12]  /*a410*/  IMAD.IADD R0, R32, 0x1, R31 ;  /* 0x0000000120007824 */ /* 0x002fd800078e021f */
[----:B------:R-:W0:Y:S01]  /*a420*/  @P1 S2R R4, SR_CgaCtaId ;  /* 0x0000000000041919 */ /* 0x000e220000008800 */
[----:B------:R-:W-:Y:S02]  /*a430*/  @P1 MOV R3, 0x400 ;  /* 0x0000040000031802 */ /* 0x000fe40000000f00 */
[----:B------:R-:W-:Y:S02]  /*a440*/  SHF.R.U32.HI R2, RZ, 0x1, R0 ;  /* 0x00000001ff027819 */ /* 0x000fe40000011600 */
[----:B------:R-:W-:Y:S02]  /*a450*/  ISETP.GT.U32.AND P0, PT, R0, 0x1, PT ;  /* 0x000000010000780c */ /* 0x000fe40003f04070 */
[----:B------:R-:W-:Y:S02]  /*a460*/  LOP3.LUT R2, R2, 0x1, RZ, 0xc0, !PT ;  /* 0x0000000102027812 */ /* 0x000fe400078ec0ff */
[----:B------:R-:W-:Y:S02]  /*a470*/  ISETP.LT.U32.AND P0, PT, R32, 0x2, P0 ;  /* 0x000000022000780c */ /* 0x000fe40000701070 */
[----:B-----5:R-:W-:-:S04]  /*a480*/  IADD3 R35, P2, R35, UR54, RZ ;  /* 0x0000003623237c10 */ /* 0x020fc8000ff5e0ff */
[----:B----4-:R-:W-:Y:S01]  /*a490*/  IADD3.X R34, R34, UR45, RZ, P2, !PT ;  /* 0x0000002d22227c10 */ /* 0x010fe200097fe4ff */
[----:B------:R1:W-:Y:S01]  /*a4a0*/  STL [R1+0x1c], R35 ;  /* 0x00001c2301007387 */ /* 0x0003e20000100800 */
[----:B------:R-:W-:-:S03]  /*a4b0*/  ISETP.GE.U32.AND P2, PT, R35, UR4, PT ;  /* 0x0000000423007c0c */ /* 0x000fc6000bf46070 */
[----:B------:R1:W-:Y:S01]  /*a4c0*/  STL [R1+0x18], R34 ;  /* 0x0000182201007387 */ /* 0x0003e20000100800 */
[----:B0-----:R-:W-:Y:S01]  /*a4d0*/  @P1 LEA R3, R4, R3, 0x18 ;  /* 0x0000000304031211 */ /* 0x001fe200078ec0ff */
[----:B------:R-:W-:-:S03]  /*a4e0*/  IMAD.MOV.U32 R4, RZ, RZ, -0x1 ;  /* 0xffffffffff047424 */ /* 0x000fc600078e00ff */
[----:B------:R0:W-:Y:S01]  /*a4f0*/  @P1 SYNCS.ARRIVE.TRANS64.A1T0 RZ, [R3+URZ+0x38], RZ ;  /* 0x000038ff03ff19a7 */ /* 0x0001e2000810003f */
[----:B------:R-:W-:Y:S02]  /*a500*/  ISETP.NE.U32.AND P1, PT, R2, 0x1, PT ;  /* 0x000000010200780c */ /* 0x000fe40003f25070 */
[----:B------:R-:W-:Y:S02]  /*a510*/  SEL R2, RZ, 0x1, !P0 ;  /* 0x00000001ff027807 */ /* 0x000fe40004000000 */
[----:B------:R-:W-:Y:S02]  /*a520*/  ISETP.GT.U32.AND P1, PT, R32, 0x1, !P1 ;  /* 0x000000012000780c */ /* 0x000fe40004f24070 */
[----:B------:R-:W-:Y:S02]  /*a530*/  ISETP.GE.U32.AND.EX P0, PT, R34, UR5, PT, P2 ;  /* 0x0000000522007c0c */ /* 0x000fe4000bf06120 */
[----:B0-----:R-:W-:-:S04]  /*a540*/  SEL R3, RZ, 0x1, !P1 ;  /* 0x00000001ff037807 */ /* 0x001fc80004800000 */
[----:B---3--:R-:W-:Y:S02]  /*a550*/  LOP3.LUT R33, R3, R33, R2, 0x96, !PT ;  /* 0x0000002103217212 */ /* 0x008fe400078e9602 */
[----:B------:R-:W-:Y:S02]  /*a560*/  LOP3.LUT R3, R0, 0x1, RZ, 0xc0, !PT ;  /* 0x0000000100037812 */ /* 0x000fe400078ec0ff */
[----:B------:R-:W-:Y:S01]  /*a570*/  PRMT R0, RZ, 0x7610, R0 ;  /* 0x00007610ff007816 */ /* 0x000fe20000000000 */
[----:B------:R1:W-:Y:S01]  /*a580*/  STL [R1+0x2c], R33 ;  /* 0x00002c2101007387 */ /* 0x0003e20000100800 */
[----:B------:R-:W-:-:S03]  /*a590*/  PRMT R2, RZ, 0x7610, R2 ;  /* 0x00007610ff027816 */ /* 0x000fc60000000002 */
[----:B------:R1:W-:Y:S04]  /*a5a0*/  STL [R1+0x8], R4 ;  /* 0x0000080401007387 */ /* 0x0003e80000100800 */
[----:B------:R1:W-:Y:S04]  /*a5b0*/  STL.S16 [R1+0x30], R0 ;  /* 0x0000300001007387 */ /* 0x0003e80000100600 */
[----:B------:R1:W-:Y:S01]  /*a5c0*/  STL [R1+0x28], R3 ;  /* 0x0000280301007387 */ /* 0x0003e20000100800 */
[----:B------:R-:W-:Y:S05]  /*a5d0*/  @P0 BRA `(.L_x_182) ;  /* 0x00000004005c0947 */ /* 0x000fea0003800000 */
[----:B------:R-:W-:Y:S01]  /*a5e0*/  ULDC.64 UR4, c[0x0][0x628] ;  /* 0x00018a0000047ab9 */ /* 0x000fe20000000a00 */
[----:B------:R-:W0:Y:S01]  /*a5f0*/  S2R R8, SR_CTAID.X ;  /* 0x0000000000087919 */ /* 0x000e220000002500 */
[----:B------:R-:W-:Y:S01]  /*a600*/  ISETP.NE.U32.AND P0, PT, RZ, UR4, PT ;  /* 0x00000004ff007c0c */ /* 0x000fe2000bf05070 */
[----:B------:R-:W-:Y:S01]  /*a610*/  ULDC UR7, c[0x0][0x630] ;  /* 0x00018c0000077ab9 */ /* 0x000fe20000000800 */
[----:B------:R-:W-:Y:S01]  /*a620*/  IMAD.MOV.U32 R2, RZ, RZ, R35 ;  /* 0x000000ffff027224 */ /* 0x000fe200078e0023 */
[----:B-1----:R-:W1:Y:S01]  /*a630*/  S2R R0, SR_CTAID.Y ;  /* 0x0000000000007919 */ /* 0x002e620000002600 */
[----:B------:R-:W-:Y:S01]  /*a640*/  ISETP.NE.AND.EX P0, PT, RZ, UR5, PT, P0 ;  /* 0x00000005ff007c0c */ /* 0x000fe2000bf05300 */
[----:B------:R-:W-:-:S12]  /*a650*/  IMAD.MOV.U32 R3, RZ, RZ, R34 ;  /* 0x000000ffff037224 */ /* 0x000fd800078e0022 */
[----:B------:R-:W-:Y:S05]  /*a660*/  @!P0 BRA `(.L_x_183) ;  /* 0x0000000000288947 */ /* 0x000fea0003800000 */
[----:B------:R-:W-:Y:S02]  /*a670*/  ULDC UR6, c[0x0][0x634] ;  /* 0x00018d0000067ab9 */ /* 0x000fe40000000800 */
[----:B------:R-:W-:-:S05]  /*a680*/  IADD3 R7, P0, R35, UR6, RZ ;  /* 0x0000000623077c10 */ /* 0x000fca000ff1e0ff */
[----:B------:R-:W-:-:S04]  /*a690*/  IMAD.X R9, RZ, RZ, R34, P0 ;  /* 0x000000ffff097224 */ /* 0x000fc800000e0622 */
[----:B------:R-:W-:-:S04]  /*a6a0*/  IMAD.WIDE.U32 R4, R9, UR4, RZ ;  /* 0x0000000409047c25 */ /* 0x000fc8000f8e00ff */
[----:B------:R-:W-:-:S04]  /*a6b0*/  IMAD.WIDE.U32 R4, P0, R7, UR5, R4 ;  /* 0x0000000507047c25 */ /* 0x000fc8000f800004 */
[----:B------:R-:W-:-:S04]  /*a6c0*/  IMAD.WIDE.U32 R6, R7, UR4, RZ ;  /* 0x0000000407067c25 */ /* 0x000fc8000f8e00ff */
[----:B------:R-:W-:Y:S01]  /*a6d0*/  IMAD.X R3, RZ, RZ, RZ, P0 ;  /* 0x000000ffff037224 */ /* 0x000fe200000e06ff */
[----:B------:R-:W-:Y:S01]  /*a6e0*/  IADD3 RZ, P0, R7, R4, RZ ;  /* 0x0000000407ff7210 */ /* 0x000fe20007f1e0ff */
[----:B------:R-:W-:-:S04]  /*a6f0*/  IMAD.MOV.U32 R2, RZ, RZ, R5 ;  /* 0x000000ffff027224 */ /* 0x000fc800078e0005 */
[----:B------:R-:W-:-:S08]  /*a700*/  IMAD.WIDE.U32.X R2, R9, UR5, R2, P0 ;  /* 0x0000000509027c25 */ /* 0x000fd000080e0402 */
.L_x_183:
[--C-:B------:R-:W-:Y:S01]  /*a710*/  SHF.R.U64 R6, R2, UR7, R3.reuse ;  /* 0x0000000702067c19 */ /* 0x100fe20008001203 */
[----:B------:R-:W-:Y:S01]  /*a720*/  ULDC.64 UR4, c[0x0][0x620] ;  /* 0x0001880000047ab9 */ /* 0x000fe20000000a00 */
[----:B------:R-:W-:Y:S01]  /*a730*/  SHF.R.U32.HI R2, RZ, UR7, R3 ;  /* 0x00000007ff027c19 */ /* 0x000fe20008011603 */
[----:B------:R-:W-:Y:S01]  /*a740*/  IMAD.MOV.U32 R3, RZ, RZ, R34 ;  /* 0x000000ffff037224 */ /* 0x000fe200078e0022 */
[----:B------:R-:W-:Y:S01]  /*a750*/  IADD3 R5, P0, RZ, -R6, RZ ;  /* 0x80000006ff057210 */ /* 0x000fe20007f1e0ff */
[----:B------:R-:W2:Y:S01]  /*a760*/  LDC R15, c[0x0][0x144] ;  /* 0x00005100ff0f7b82 */ /* 0x000ea20000000800 */
[----:B0-----:R-:W-:Y:S01]  /*a770*/  I2FP.F32.U32 R7, R8 ;  /* 0x0000000800077245 */ /* 0x001fe20000201000 */
[----:B------:R-:W-:Y:S01]  /*a780*/  ULDC.64 UR8, c[0x0][0x640] ;  /* 0x0001900000087ab9 */ /* 0x000fe20000000a00 */
[----:B------:R-:W-:Y:S01]  /*a790*/  ULDC UR6, c[0x0][0x608] ;  /* 0x0001820000067ab9 */ /* 0x000fe20000000800 */
[----:B------:R-:W-:Y:S01]  /*a7a0*/  IMAD.X R2, RZ, RZ, ~R2, P0 ;  /* 0x000000ffff027224 */ /* 0x000fe200000e0e02 */
[----:B------:R-:W-:-:S03]  /*a7b0*/  ISETP.NE.U32.AND P0, PT, RZ, UR8, PT ;  /* 0x00000008ff007c0c */ /* 0x000fc6000bf05070 */
[----:B------:R-:W-:Y:S01]  /*a7c0*/  IMAD R4, R2, UR4, RZ ;  /* 0x0000000402047c24 */ /* 0x000fe2000f8e02ff */
[----:B------:R-:W0:Y:S01]  /*a7d0*/  LDC R9, c[0x0][0x148] ;  /* 0x00005200ff097b82 */ /* 0x000e220000000800 */
[----:B------:R-:W-:Y:S01]  /*a7e0*/  IMAD.MOV.U32 R2, RZ, RZ, R35 ;  /* 0x000000ffff027224 */ /* 0x000fe200078e0023 */
[----:B------:R-:W-:-:S03]  /*a7f0*/  ISETP.NE.AND.EX P0, PT, RZ, UR9, PT, P0 ;  /* 0x00000009ff007c0c */ /* 0x000fc6000bf05300 */
[----:B------:R-:W-:Y:S01]  /*a800*/  IMAD.WIDE.U32 R2, R5, UR4, R2 ;  /* 0x0000000405027c25 */ /* 0x000fe2000f8e0002 */
[----:B------:R-:W-:-:S03]  /*a810*/  ULDC UR4, c[0x0][0x150] ;  /* 0x0000540000047ab9 */ /* 0x000fc60000000800 */
[----:B------:R-:W-:Y:S02]  /*a820*/  IMAD R5, R5, UR5, R4 ;  /* 0x0000000505057c24 */ /* 0x000fe4000f8e0204 */
[----:B------:R-:W-:Y:S01]  /*a830*/  FMUL R4, R7, UR4 ;  /* 0x0000000407047c20 */ /* 0x000fe20008400000 */
[----:B------:R-:W-:Y:S01]  /*a840*/  ULDC UR4, c[0x0][0x618] ;  /* 0x0001860000047ab9 */ /* 0x000fe20000000800 */
[----:B------:R-:W-:Y:S01]  /*a850*/  ULDC UR5, c[0x0][0x154] ;  /* 0x0000550000057ab9 */ /* 0x000fe20000000800 */
[----:B------:R-:W-:-:S03]  /*a860*/  IMAD.IADD R3, R3, 0x1, R5 ;  /* 0x0000000103037824 */ /* 0x000fc600078e0205 */
[----:B------:R-:W3:Y:S02]  /*a870*/  F2I.U32.TRUNC.NTZ R4, R4 ;  /* 0x0000000400047305 */ /* 0x000ee4000020f000 */
[----:B------:R-:W-:Y:S02]  /*a880*/  SHF.R.U64 R7, R2, UR4, R3 ;  /* 0x0000000402077c19 */ /* 0x000fe40008001203 */
[----:B-1----:R-:W-:-:S05]  /*a890*/  I2FP.F32.U32 R2, R0 ;  /* 0x0000000000027245 */ /* 0x002fca0000201000 */
[----:B------:R-:W-:Y:S01]  /*a8a0*/  FMUL R12, R2, UR5 ;  /* 0x00000005020c7c20 */ /* 0x000fe20008400000 */
[----:B------:R-:W-:Y:S01]  /*a8b0*/  SHF.R.U32.HI R2, RZ, UR4, R3 ;  /* 0x00000004ff027c19 */ /* 0x000fe20008011603 */
[----:B------:R-:W-:-:S03]  /*a8c0*/  ULDC UR4, c[0x0][0x658] ;  /* 0x0001960000047ab9 */ /* 0x000fc60000000800 */
[--C-:B------:R-:W-:Y:S01]  /*a8d0*/  SHF.R.U64 R11, R7, UR6, R2.reuse ;  /* 0x00000006070b7c19 */ /* 0x100fe20008001202 */
[----:B------:R-:W1:Y:S01]  /*a8e0*/  F2I.U32.TRUNC.NTZ R12, R12 ;  /* 0x0000000c000c7305 */ /* 0x000e62000020f000 */
[----:B------:R-:W-:Y:S01]  /*a8f0*/  SHF.R.U32.HI R2, RZ, UR6, R2 ;  /* 0x00000006ff027c19 */ /* 0x000fe20008011602 */
[----:B---3--:R-:W-:-:S03]  /*a900*/  IMAD.MOV R4, RZ, RZ, -R4 ;  /* 0x000000ffff047224 */ /* 0x008fc600078e0a04 */
[----:B------:R-:W-:Y:S01]  /*a910*/  SHF.R.U64 R10, R11, UR4, R2 ;  /* 0x000000040b0a7c19 */ /* 0x000fe20008001202 */
[----:B--2---:R-:W-:Y:S01]  /*a920*/  IMAD R8, R15, R4, R8 ;  /* 0x000000040f087224 */ /* 0x004fe200078e0208 */
[----:B------:R-:W-:-:S03]  /*a930*/  SHF.R.U32.HI R13, RZ, UR4, R2 ;  /* 0x00000004ff0d7c19 */ /* 0x000fc60008011602 */
[----:B------:R-:W-:Y:S02]  /*a940*/  IMAD.MOV.U32 R2, RZ, RZ, R10 ;  /* 0x000000ffff027224 */ /* 0x000fe400078e000a */
[----:B------:R-:W-:Y:S01]  /*a950*/  IMAD.MOV.U32 R3, RZ, RZ, R13 ;  /* 0x000000ffff037224 */ /* 0x000fe200078e000d */
[----:B------:R-:W-:Y:S06]  /*a960*/  @!P0 BRA `(.L_x_184) ;  /* 0x0000000000288947 */ /* 0x000fec0003800000 */
[----:B------:R-:W-:Y:S02]  /*a970*/  ULDC UR4, c[0x0][0x64c] ;  /* 0x0001930000047ab9 */ /* 0x000fe40000000800 */
[----:B------:R-:W-:-:S05]  /*a980*/  IADD3 R3, P0, R10, UR4, RZ ;  /* 0x000000040a037c10 */ /* 0x000fca000ff1e0ff */
[----:B------:R-:W-:-:S04]  /*a990*/  IMAD.X R13, RZ, RZ, R13, P0 ;  /* 0x000000ffff0d7224 */ /* 0x000fc800000e060d */
[----:B------:R-:W-:-:S04]  /*a9a0*/  IMAD.WIDE.U32 R4, R13, UR8, RZ ;  /* 0x000000080d047c25 */ /* 0x000fc8000f8e00ff */
[----:B------:R-:W-:-:S04]  /*a9b0*/  IMAD.WIDE.U32 R4, P0, R3, UR9, R4 ;  /* 0x0000000903047c25 */ /* 0x000fc8000f800004 */
[----:B------:R-:W-:-:S04]  /*a9c0*/  IMAD.WIDE.U32 R2, R3, UR8, RZ ;  /* 0x0000000803027c25 */ /* 0x000fc8000f8e00ff */
[----:B------:R-:W-:Y:S01]  /*a9d0*/  IMAD.MOV.U32 R2, RZ, RZ, R5 ;  /* 0x000000ffff027224 */ /* 0x000fe200078e0005 */
[----:B------:R-:W-:Y:S01]  /*a9e0*/  IADD3 RZ, P1, R3, R4, RZ ;  /* 0x0000000403ff7210 */ /* 0x000fe20007f3e0ff */
[----:B------:R-:W-:-:S04]  /*a9f0*/  IMAD.X R3, RZ, RZ, RZ, P0 ;  /* 0x000000ffff037224 */ /* 0x000fc800000e06ff */
[----:B------:R-:W-:-:S08]  /*aa00*/  IMAD.WIDE.U32.X R2, R13, UR9, R2, P1 ;  /* 0x000000090d027c25 */ /* 0x000fd000088e0402 */
.L_x_184:
[----:B------:R-:W2:Y:S01]  /*aa10*/  LDC R4, c[0x0][0x65c] ;  /* 0x00019700ff047b82 */ /* 0x000ea20000000800 */
[----:B------:R-:W-:Y:S01]  /*aa20*/  ULDC UR4, c[0x0][0x648] ;  /* 0x0001920000047ab9 */ /* 0x000fe20000000800 */
[----:B------:R3:W-:Y:S01]  /*aa30*/  STL [R1+0x8], R6 ;  /* 0x0000080601007387 */ /* 0x0007e20000100800 */
[----:B------:R-:W-:Y:S01]  /*aa40*/  SHF.R.U64 R2, R2, UR4, R3 ;  /* 0x0000000402027c19 */ /* 0x000fe20008001203 */
[----:B-1----:R-:W-:Y:S01]  /*aa50*/  IMAD.MOV R12, RZ, RZ, -R12 ;  /* 0x000000ffff0c7224 */ /* 0x002fe200078e0a0c */
[----:B------:R-:W-:Y:S01]  /*aa60*/  LOP3.LUT R11, R11, UR38, RZ, 0xc0, !PT ;  /* 0x000000260b0b7c12 */ /* 0x000fe2000f8ec0ff */
[----:B------:R-:W-:Y:S01]  /*aa70*/  ULDC UR4, c[0x0][0x638] ;  /* 0x00018e0000047ab9 */ /* 0x000fe20000000800 */
[----:B------:R-:W-:Y:S01]  /*aa80*/  LOP3.LUT R17, R7, UR39, RZ, 0xc0, !PT ;  /* 0x0000002707117c12 */ /* 0x000fe2000f8ec0ff */
[----:B------:R-:W-:Y:S01]  /*aa90*/  IMAD.MOV R3, RZ, RZ, -R2 ;  /* 0x000000ffff037224 */ /* 0x000fe200078e0a02 */
[----:B------:R-:W-:Y:S01]  /*aaa0*/  ULDC UR5, c[0x0][0x610] ;  /* 0x0001840000057ab9 */ /* 0x000fe20000000800 */
[----:B------:R-:W-:-:S02]  /*aab0*/  IMAD R11, R2, UR37, R11 ;  /* 0x00000025020b7c24 */ /* 0x000fc4000f8e020b */
[----:B------:R-:W-:Y:S01]  /*aac0*/  IMAD R10, R3, UR4, R10 ;  /* 0x00000004030a7c24 */ /* 0x000fe2000f8e020a */
[----:B------:R-:W-:Y:S01]  /*aad0*/  ULDC UR4, c[0x0][0x600] ;  /* 0x0001800000047ab9 */ /* 0x000fe20000000800 */
[----:B------:R-:W-:Y:S02]  /*aae0*/  IMAD.MOV.U32 R2, RZ, RZ, 0x1 ;  /* 0x00000001ff027424 */ /* 0x000fe400078e00ff */
[----:B------:R-:W-:Y:S01]  /*aaf0*/  IMAD R17, R10, UR4, R17 ;  /* 0x000000040a117c24 */ /* 0x000fe2000f8e0211 */
[----:B--2---:R-:W-:-:S13]  /*ab00*/  ISETP.NE.AND P0, PT, R4, 0x1, PT ;  /* 0x000000010400780c */ /* 0x004fda0003f05270 */
[----:B0-----:R-:W-:-:S04]  /*ab10*/  @P0 IMAD R8, R9, R12, R0 ;  /* 0x0000000c09080224 */ /* 0x001fc800078e0200 */
[----:B------:R-:W-:-:S05]  /*ab20*/  IMAD R8, R11, UR5, R8 ;  /* 0x000000050b087c24 */ /* 0x000fca000f8e0208 */
[----:B------:R-:W-:Y:S02]  /*ab30*/  SEL R16, R17, R8, !P0 ;  /* 0x0000000811107207 */ /* 0x000fe40004000000 */
[----:B---3--:R-:W-:-:S07]  /*ab40*/  SEL R17, R8, R17, !P0 ;  /* 0x0000001108117207 */ /* 0x008fce0004000000 */
.L_x_182:
[----:B------:R-:W-:Y:S05]  /*ab50*/  BSYNC B0 ;  /* 0x0000000000007941 */ /* 0x000fea0003800000 */
.L_x_181:
[----:B------:R-:W-:-:S13]  /*ab60*/  LOP3.LUT P0, RZ, R2, 0xff, RZ, 0xc0, !PT ;  /* 0x000000ff02ff7812 */ /* 0x000fda000780c0ff */
[----:B------:R-:W-:Y:S05]  /*ab70*/  @P0 BRA `(.L_x_185) ;  /* 0xffffffe400bc0947 */ /* 0x000fea000383ffff */
[----:B------:R-:W-:Y:S05]  /*ab80*/  BSYNC B7 ;  /* 0x0000000000077941 */ /* 0x000fea0003800000 */
.L_x_171:
[----:B------:R-:W-:-:S03]  /*ab90*/  UMOV UR4, 0xffffffff ;  /* 0xffffffff00047882 */ /* 0x000fc60000000000 */
[----:B------:R-:W-:Y:S05]  /*aba0*/  BRA.DIV UR4, `(.L_x_186) ;  /* 0x00000006040c7947 */ /* 0x000fea000b800000 */
[----:B------:R-:W-:-:S13]  /*abb0*/  ELECT P6, URZ, PT ;  /* 0x00000000003f782f */ /* 0x000fda00038c0000 */
.L_x_200:
[----:B------:R-:W-:Y:S04]  /*abc0*/  BSSY B0, `(.L_x_187) ;  /* 0x000001c000007945 */ /* 0x000fe80003800000 */
[----:B------:R-:W-:Y:S05]  /*abd0*/  @!P6 BRA `(.L_x_188) ;  /* 0x000000000068e947 */ /* 0x000fea0003800000 */
[----:B-1----:R-:W2:Y:S02]  /*abe0*/  LDL.LU R0, [R1+0x14] ;  /* 0x0000140001007983 */ /* 0x002ea40000300800 */
[----:B--2---:R-:W-:-:S04]  /*abf0*/  LOP3.LUT R0, R0, 0x2, RZ, 0xfc, !PT ;  /* 0x0000000200007812 */ /* 0x004fc800078efcff */
[----:B------:R-:W-:-:S13]  /*ac00*/  ISETP.NE.AND P0, PT, R0, 0x3, PT ;  /* 0x000000030000780c */ /* 0x000fda0003f05270 */
[----:B------:R-:W-:Y:S05]  /*ac10*/  @!P0 BRA `(.L_x_189) ;  /* 0x0000000000048947 */ /* 0x000fea0003800000 */
[----:B------:R-:W-:Y:S01]  /*ac20*/  BPT.TRAP 0x1 ;  /* 0x000000040000795c */ /* 0x000fe20000300000 */
.L_x_189:
[----:B------:R-:W2:Y:S04]  /*ac30*/  LDL.LU R2, [R1+0x28] ;  /* 0x0000280001027983 */ /* 0x000ea80000300800 */
[----:B------:R-:W3:Y:S01]  /*ac40*/  LDL.LU R7, [R1+0x2c] ;  /* 0x00002c0001077983 */ /* 0x000ee20000300800 */
[----:B------:R-:W-:Y:S01]  /*ac50*/  MOV R0, 0x400 ;  /* 0x0000040000007802 */ /* 0x000fe20000000f00 */
[----:B------:R-:W0:Y:S03]  /*ac60*/  S2R R3, SR_CgaCtaId ;  /* 0x0000000000037919 */ /* 0x000e260000008800 */
[----:B0-----:R-:W-:-:S05]  /*ac70*/  LEA R0, R3, R0, 0x18 ;  /* 0x0000000003007211 */ /* 0x001fca00078ec0ff */
[----:B------:R-:W-:-:S04]  /*ac80*/  VIADD R0, R0, 0x10 ;  /* 0x0000001000007836 */ /* 0x000fc80000000000 */
[C---:B--2---:R-:W-:Y:S02]  /*ac90*/  IMAD R6, R2.reuse, 0x8, R0 ;  /* 0x0000000802067824 */ /* 0x044fe400078e0200 */
[----:B------:R-:W-:Y:S01]  /*aca0*/  VIADD R2, R2, 0x1 ;  /* 0x0000000102027836 */ /* 0x000fe20000000000 */
[----:B---3--:R-:W-:-:S04]  /*acb0*/  SHF.L.U32 R5, R7, 0x1f, RZ ;  /* 0x0000001f07057819 */ /* 0x008fc800000006ff */
[C---:B------:R-:W-:Y:S01]  /*acc0*/  ISETP.NE.AND P1, PT, R2.reuse, 0x2, PT ;  /* 0x000000020200780c */ /* 0x040fe20003f25270 */
[----:B------:R-:W0:Y:S03]  /*acd0*/  SYNCS.PHASECHK.TRANS64.TRYWAIT P0, [R6+URZ], R5 ;  /* 0x00000005060075a7 */ /* 0x000e26000800017f */
[----:B------:R-:W-:Y:S02]  /*ace0*/  SEL R4, RZ, 0x1, P1 ;  /* 0x00000001ff047807 */ /* 0x000fe40000800000 */
[----:B------:R-:W-:Y:S02]  /*acf0*/  SEL R3, R2, RZ, P1 ;  /* 0x000000ff02037207 */ /* 0x000fe40000800000 */
[----:B------:R-:W-:Y:S01]  /*ad00*/  LOP3.LUT R4, R7, R4, RZ, 0x3c, !PT ;  /* 0x0000000407047212 */ /* 0x000fe200078e3cff */
[----:B0-----:R-:W-:Y:S06]  /*ad10*/  @!P0 BRA `(.L_x_190) ;  /* 0x0000000000d08947 */ /* 0x001fec0003800000 */
.L_x_201:
[----:B------:R-:W-:Y:S01]  /*ad20*/  IMAD R3, R3, 0x8, R0 ;  /* 0x0000000803037824 */ /* 0x000fe200078e0200 */
[----:B------:R-:W-:-:S07]  /*ad30*/  SHF.L.U32 R0, R4, 0x1f, RZ ;  /* 0x0000001f04007819 */ /* 0x000fce00000006ff */
.L_x_191:
[----:B-1----:R1:W2:Y:S02]  /*ad40*/  SYNCS.PHASECHK.TRANS64.TRYWAIT P0, [R3+URZ], R0 ;  /* 0x00000000030075a7 */ /* 0x0022a4000800017f */
[----:B--2---:R-:W-:Y:S05]  /*ad50*/  @!P0 NANOSLEEP.SYNCS 0x989680 ;  /* 0x009896800000895d */ /* 0x004fea0003900000 */
[----:B------:R-:W2:Y:S02]  /*ad60*/  @!P0 SYNCS.PHASECHK.TRANS64 P0, [R3+URZ], R0 ;  /* 0x00000000030085a7 */ /* 0x000ea4000800007f */
[----:B--2---:R-:W-:Y:S05]  /*ad70*/  @!P0 BRA `(.L_x_191) ;  /* 0xfffffffc00f08947 */ /* 0x004fea000383ffff */
.L_x_188:
[----:B------:R-:W-:Y:S05]  /*ad80*/  BSYNC B0 ;  /* 0x0000000000007941 */ /* 0x000fea0003800000 */
.L_x_187:
[----:B------:R-:W-:Y:S05]  /*ad90*/  EXIT ;  /* 0x000000000000794d */ /* 0x000fea0003800000 */
.L_x_16:
[----:B------:R-:W-:Y:S02]  /*ada0*/  IMAD.MOV.U32 R13, RZ, RZ, R2 ;  /* 0x000000ffff0d7224 */ /* 0x000fe400078e0002 */
[----:B------:R-:W-:Y:S02]  /*adb0*/  IMAD.MOV.U32 R12, RZ, RZ, RZ ;  /* 0x000000ffff0c7224 */ /* 0x000fe400078e00ff */
[----:B------:R-:W-:Y:S02]  /*adc0*/  IMAD.MOV.U32 R11, RZ, RZ, 0x1f ;  /* 0x0000001fff0b7424 */ /* 0x000fe400078e00ff */
[----:B------:R-:W-:-:S07]  /*add0*/  IMAD.MOV.U32 R15, RZ, RZ, -0x1 ;  /* 0xffffffffff0f7424 */ /* 0x000fce00078e00ff */
[----:B-----5:R-:W-:Y:S05]  /*ade0*/  WARPSYNC.COLLECTIVE R15, `(.L_x_192) ;  /* 0x000000000f087348 */ /* 0x020fea0003c00000 */
[----:B------:R0:W1:Y:S02]  /*adf0*/  SHFL.IDX P6, R14, R13, R12, R11 ;  /* 0x0000000c0d0e7389 */ /* 0x00006400000c000b */
[----:B01---5:R-:W-:Y:S01]  /*ae00*/  ENDCOLLECTIVE ;  /* 0x000000000000791b */ /* 0x023fe20003800000 */
.L_x_192:
[----:B------:R-:W-:Y:S05]  /*ae10*/  BRA `(.L_x_193) ;  /* 0xffffff6800107947 */ /* 0x000fea000383ffff */
.L_x_20:
[----:B-1----:R1:W2:Y:S02]  /*ae20*/  SYNCS.PHASECHK.TRANS64.TRYWAIT P1, [R3+URZ], R0 ;  /* 0x00000000030075a7 */ /* 0x0022a4000802017f */
[----:B--2---:R-:W-:Y:S05]  /*ae30*/  @!P1 NANOSLEEP.SYNCS 0x989680 ;  /* 0x009896800000995d */ /* 0x004fea0003900000 */
[----:B------:R-:W2:Y:S02]  /*ae40*/  @!P1 SYNCS.PHASECHK.TRANS64 P1, [R3+URZ], R0 ;  /* 0x00000000030095a7 */ /* 0x000ea4000802007f */
[----:B--2---:R-:W-:Y:S05]  /*ae50*/  @!P1 BRA `(.L_x_20) ;  /* 0xfffffffc00f09947 */ /* 0x004fea000383ffff */
[----:B------:R-:W-:Y:S05]  /*ae60*/  BRA `(.L_x_19) ;  /* 0xffffff68002c7947 */ /* 0x000fea000383ffff */
.L_x_25:
[----:B0-----:R0:W1:Y:S02]  /*ae70*/  SYNCS.PHASECHK.TRANS64.TRYWAIT P1, [R3+URZ], R6 ;  /* 0x00000006030075a7 */ /* 0x001064000802017f */
[----:B-1----:R-:W-:Y:S05]  /*ae80*/  @!P1 NANOSLEEP.SYNCS 0x989680 ;  /* 0x009896800000995d */ /* 0x002fea0003900000 */
[----:B------:R-:W1:Y:S02]  /*ae90*/  @!P1 SYNCS.PHASECHK.TRANS64 P1, [R3+URZ], R6 ;  /* 0x00000006030095a7 */ /* 0x000e64000802007f */
[----:B-1----:R-:W-:Y:S05]  /*aea0*/  @!P1 BRA `(.L_x_25) ;  /* 0xfffffffc00f09947 */ /* 0x002fea000383ffff */
[----:B------:R-:W-:Y:S05]  /*aeb0*/  BRA `(.L_x_24) ;  /* 0xffffff7000c87947 */ /* 0x000fea000383ffff */
.L_x_33:
[----:B------:R0:W0:Y:S02]  /*aec0*/  SYNCS.PHASECHK.TRANS64.TRYWAIT P1, [R7+URZ], R8 ;  /* 0x00000008070075a7 */ /* 0x000024000802017f */
[----:B0-----:R-:W-:Y:S05]  /*aed0*/  @!P1 NANOSLEEP.SYNCS 0x989680 ;  /* 0x009896800000995d */ /* 0x001fea0003900000 */
[----:B------:R-:W0:Y:S02]  /*aee0*/  @!P1 SYNCS.PHASECHK.TRANS64 P1, [R7+URZ], R8 ;  /* 0x00000008070095a7 */ /* 0x000e24000802007f */
[----:B0-----:R-:W-:Y:S05]  /*aef0*/  @!P1 BRA `(.L_x_33) ;  /* 0xfffffffc00f09947 */ /* 0x001fea000383ffff */
[----:B------:R-:W-:Y:S05]  /*af00*/  BRA `(.L_x_32) ;  /* 0xffffff7c00ac7947 */ /* 0x000fea000383ffff */
.L_x_172:
[----:B------:R-:W-:Y:S01]  /*af10*/  BSSY B0, `(.L_x_194) ;  /* 0x0000006000007945 */ /* 0x000fe20003800000 */
[----:B------:R-:W-:-:S07]  /*af20*/  IMAD.MOV.U32 R15, RZ, RZ, -0x1 ;  /* 0xffffffffff0f7424 */ /* 0x000fce00078e00ff */
[----:B-1----:R-:W-:Y:S05]  /*af30*/  WARPSYNC.COLLECTIVE R15, `(.L_x_195) ;  /* 0x000000000f0c7348 */ /* 0x002fea0003c00000 */
[----:B------:R-:W-:Y:S02]  /*af40*/  ELECT P6, UR62, PT ;  /* 0x00000000003e782f */ /* 0x000fe400038c0000 */
[----:B------:R-:W-:Y:S01]  /*af50*/  MOV R14, UR62 ;  /* 0x0000003e000e7c02 */ /* 0x000fe20008000f00 */
[----:B-1----:R-:W-:Y:S10]  /*af60*/  ENDCOLLECTIVE ;  /* 0x000000000000791b */ /* 0x002ff40003800000 */
.L_x_195:
[----:B------:R-:W-:Y:S05]  /*af70*/  BSYNC B0 ;  /* 0x0000000000007941 */ /* 0x000fea0003800000 */
.L_x_194:
[----:B------:R-:W-:Y:S05]  /*af80*/  BRA `(.L_x_196) ;  /* 0xffffffe000c47947 */ /* 0x000fea000383ffff */
.L_x_177:
[----:B0-----:R0:W1:Y:S02]  /*af90*/  SYNCS.PHASECHK.TRANS64.TRYWAIT P0, [R36+URZ+0x10], R37 ;  /* 0x00001025240075a7 */ /* 0x001064000800017f */
[----:B-1----:R-:W-:Y:S05]  /*afa0*/  @!P0 NANOSLEEP.SYNCS 0x989680 ;  /* 0x009896800000895d */ /* 0x002fea0003900000 */
[----:B------:R-:W1:Y:S02]  /*afb0*/  @!P0 SYNCS.PHASECHK.TRANS64 P0, [R36+URZ+0x10], R37 ;  /* 0x00001025240085a7 */ /* 0x000e64000800007f */
[----:B-1----:R-:W-:Y:S05]  /*afc0*/  @!P0 BRA `(.L_x_177) ;  /* 0xfffffffc00f08947 */ /* 0x002fea000383ffff */
[----:B------:R-:W-:Y:S05]  /*afd0*/  BRA `(.L_x_197) ;  /* 0xffffffe800247947 */ /* 0x000fea000383ffff */
.L_x_186:
[----:B------:R-:W-:Y:S01]  /*afe0*/  BSSY B0, `(.L_x_198) ;  /* 0x0000006000007945 */ /* 0x000fe20003800000 */
[----:B------:R-:W-:-:S07]  /*aff0*/  IMAD.MOV.U32 R15, RZ, RZ, -0x1 ;  /* 0xffffffffff0f7424 */ /* 0x000fce00078e00ff */
[----:B-1----:R-:W-:Y:S05]  /*b000*/  WARPSYNC.COLLECTIVE R15, `(.L_x_199) ;  /* 0x000000000f0c7348 */ /* 0x002fea0003c00000 */
[----:B------:R-:W-:Y:S02]  /*b010*/  ELECT P6, UR62, PT ;  /* 0x00000000003e782f */ /* 0x000fe400038c0000 */
[----:B------:R-:W-:Y:S01]  /*b020*/  MOV R14, UR62 ;  /* 0x0000003e000e7c02 */ /* 0x000fe20008000f00 */
[----:B-1----:R-:W-:Y:S10]  /*b030*/  ENDCOLLECTIVE ;  /* 0x000000000000791b */ /* 0x002ff40003800000 */
.L_x_199:
[----:B------:R-:W-:Y:S05]  /*b040*/  BSYNC B0 ;  /* 0x0000000000007941 */ /* 0x000fea0003800000 */
.L_x_198:
[----:B------:R-:W-:Y:S05]  /*b050*/  BRA `(.L_x_200) ;  /* 0xfffffff800d87947 */ /* 0x000fea000383ffff */
.L_x_190:
[----:B0-----:R0:W1:Y:S02]  /*b060*/  SYNCS.PHASECHK.TRANS64.TRYWAIT P0, [R6+URZ], R5 ;  /* 0x00000005060075a7 */ /* 0x001064000800017f */
[----:B-1----:R-:W-:Y:S05]  /*b070*/  @!P0 NANOSLEEP.SYNCS 0x989680 ;  /* 0x009896800000895d */ /* 0x002fea0003900000 */
[----:B------:R-:W1:Y:S02]  /*b080*/  @!P0 SYNCS.PHASECHK.TRANS64 P0, [R6+URZ], R5 ;  /* 0x00000005060085a7 */ /* 0x000e64000800007f */
[----:B-1----:R-:W-:Y:S05]  /*b090*/  @!P0 BRA `(.L_x_190) ;  /* 0xfffffffc00f08947 */ /* 0x002fea000383ffff */
[----:B------:R-:W-:Y:S05]  /*b0a0*/  BRA `(.L_x_201) ;  /* 0xfffffffc001c7947 */ /* 0x000fea000383ffff */
.L_x_202:
[----:B------:R-:W-:-:S00]  /*b0b0*/  BRA `(.L_x_202) ;  /* 0xfffffffc00fc7947 */ /* 0x000fc0000383ffff */
[----:B------:R-:W-:-:S00]  /*b0c0*/  NOP ;  /* 0x0000000000007918 */ /* 0x000fc00000000000 */
        /* <DEDUP_REMOVED lines=11> */
.L_x_203:


//--------------------- .nv.global.init           --------------------------
	.section	.nv.global.init,"aw",@progbits
.nv.global.init:
	.type		$str$24,@object
	.size		$str$24,($str$25 - $str$24)
$str$24:
        /*0000*/ 	.byte	0x28, 0x61, 0x64, 0x64, 0x72, 0x65, 0x73, 0x73, 0x20, 0x26, 0x20, 0x6d, 0x61, 0x73, 0x6b, 0x29
        /*0010*/ 	.byte	0x20, 0x3d, 0x3d, 0x20, 0x30, 0x00
	.type		$str$25,@object
	.size		$str$25,(__unnamed_1 - $str$25)
$str$25:
        /*0016*/ 	.byte	0x2f, 0x74, 0x6d, 0x70, 0x2f, 0x63, 0x75, 0x74, 0x6c, 0x61, 0x73, 0x73, 0x5f, 0x73, 0x77, 0x65
        /*0026*/ 	.byte	0x65, 0x70, 0x5f, 0x73, 0x72, 0x63, 0x2f, 0x69, 0x6e, 0x63, 0x6c, 0x75, 0x64, 0x65, 0x2f, 0x63
        /*0036*/ 	.byte	0x75, 0x74, 0x65, 0x2f, 0x70, 0x6f, 0x69, 0x6e, 0x74, 0x65, 0x72, 0x5f, 0x66, 0x6c, 0x61, 0x67
        /*0046*/ 	.byte	0x67, 0x65, 0x64, 0x2e, 0x68, 0x70, 0x70, 0x00
	.type		__unnamed_1,@object
	.size		__unnamed_1,(__unnamed_2 - __unnamed_1)
__unnamed_1:
        /* <DEDUP_REMOVED lines=28> */
        /*020e*/ 	.byte	0x31, 0x36, 0x33, 0x38, 0x34, 0x3e, 0x3e, 0x3e, 0x3e, 0x3e, 0x20, 0x26, 0x5d, 0x00
	.type		__unnamed_2,@object
	.size		__unnamed_2,(.L_1 - __unnamed_2)
__unnamed_2:
        /* <DEDUP_REMOVED lines=29> */
.L_1:


//--------------------- .nv.shared._ZN7cutlass13device_kernelINS_4gemm6kernel13GemmUniversalIN4cute5tupleIJiiiiEEENS1_10collective13CollectiveMmaINS1_39MainloopSm90TmaGmmaRmemAWarpSpecializedILi2ENS5_IJNS4_1CILi1EEESB_SB_EEENS1_35KernelTmaWarpSpecializedCooperativeEEENS5_IJNSA_ILi256EEENSA_ILi64EEESG_EEENS_10tfloat32_tENS5_IJlSB_lEEESI_NS5_IJSB_llEEENS4_8TiledMMAINS4_8MMA_AtomIJNS4_4SM904GMMA29MMA_64x64x8_F32TF32TF32_RS_TNILNSO_7ScaleInE1ELSQ_1EEEEEENS4_6LayoutINS5_IJNSA_ILi2EEESB_SB_EEENS5_IJSB_NSA_ILi0EEESW_EEEEENS5_IJNS4_10UnderscoreESZ_SZ_EEEEENS4_13SM90_TMA_LOADENS4_14ComposedLayoutINS4_7SwizzleILi3ELi4ELi3EEENS4_18smem_ptr_flag_bitsILi32EEENST_INS5_IJNSA_ILi8EEENSA_ILi32EEEEEENS5_IJS19_SB_EEEEEEEvNS4_8identityES12_NS13_INS14_ILi1ELi4ELi3EEES17_NST_INS5_IJS18_S18_EEENS5_IJSB_S18_EEEEEEENS4_9Copy_AtomIJNS4_39AutoVectorizingCopyWithAssumedAlignmentILi128EEESI_EEES1E_EENS_8epilogue10collective6detail29Sm90TmaWarpSpecializedAdapterINS1Q_15DefaultEpilogueISI_SJ_SJ_NS1P_6thread17LinearCombinationISI_Li1EffLNS1U_9ScaleType4KindE0ELNS_15FloatRoundStyleE2ESI_EENS1_15EpilogueDefaultEEEEEvvEEEEvNT_6ParamsE --------------------------
	.section	.nv.shared._ZN7cutlass13device_kernelINS_4gemm6kernel13GemmUniversalIN4cute5tupleIJiiiiEEENS1_10collective13CollectiveMmaINS1_39MainloopSm90TmaGmmaRmemAWarpSpecializedILi2ENS5_IJNS4_1CILi1EEESB_SB_EEENS1_35KernelTmaWarpSpecializedCooperativeEEENS5_IJNSA_ILi256EEENSA_ILi64EEESG_EEENS_10tfloat32_tENS5_IJlSB_lEEESI_NS5_IJSB_llEEENS4_8TiledMMAINS4_8MMA_AtomIJNS4_4SM904GMMA29MMA_64x64x8_F32TF32TF32_RS_TNILNSO_7ScaleInE1ELSQ_1EEEEEENS4_6LayoutINS5_IJNSA_ILi2EEESB_SB_EEENS5_IJSB_NSA_ILi0EEESW_EEEEENS5_IJNS4_10UnderscoreESZ_SZ_EEEEENS4_13SM90_TMA_LOADENS4_14ComposedLayoutINS4_7SwizzleILi3ELi4ELi3EEENS4_18smem_ptr_flag_bitsILi32EEENST_INS5_IJNSA_ILi8EEENSA_ILi32EEEEEENS5_IJS19_SB_EEEEEEEvNS4_8identityES12_NS13_INS14_ILi1ELi4ELi3EEES17_NST_INS5_IJS18_S18_EEENS5_IJSB_S18_EEEEEEENS4_9Copy_AtomIJNS4_39AutoVectorizingCopyWithAssumedAlignmentILi128EEESI_EEES1E_EENS_8epilogue10collective6detail29Sm90TmaWarpSpecializedAdapterINS1Q_15DefaultEpilogueISI_SJ_SJ_NS1P_6thread17LinearCombinationISI_Li1EffLNS1U_9ScaleType4KindE0ELNS_15FloatRoundStyleE2ESI_EENS1_15EpilogueDefaultEEEEEvvEEEEvNT_6ParamsE,"aw",@nobits
	.sectionflags	@""
	.align	16
	.zero		1024


//--------------------- .nv.shared.reserved.0     --------------------------
	.section	.nv.shared.reserved.0,"aw",@nobits
	.weak		__nv_reservedSMEM_offset_0_alias
	.size		__nv_reservedSMEM_offset_0_alias, 0, 0
	.other		__nv_reservedSMEM_offset_0_alias,@"STO_CUDA_RESERVED_SHARED STV_DEFAULT"
__nv_reservedSMEM_offset_0_alias:
	.zero		0


//--------------------- .nv.global                --------------------------
	.section	.nv.global,"aw",@nobits
.nv.global:
	.type		_ZN40_INTERNAL_6225b412_4_k_cu_2a717536_343194cute1_E,@object
	.size		_ZN40_INTERNAL_6225b412_4_k_cu_2a717536_343194cute1_E,(_ZN40_INTERNAL_6225b412_4_k_cu_2a717536_343194cuda3std3__45__cpo6cbeginE - _ZN40_INTERNAL_6225b412_4_k_cu_2a717536_343194cute1_E)
_ZN40_INTERNAL_6225b412_4_k_cu_2a717536_343194cute1_E:
	.zero		1
	.type		_ZN40_INTERNAL_6225b412_4_k_cu_2a717536_343194cuda3std3__45__cpo6cbeginE,@object
	.size		_ZN40_INTERNAL_6225b412_4_k_cu_2a717536_343194cuda3std3__45__cpo6cbeginE,(_ZN40_INTERNAL_6225b412_4_k_cu_2a717536_343194cuda3std3__48in_placeE - _ZN40_INTERNAL_6225b412_4_k_cu_2a717536_343194cuda3std3__45__cpo6cbeginE)
_ZN40_INTERNAL_6225b412_4_k_cu_2a717536_343194cuda3std3__45__cpo6cbeginE:
	.zero		1
	.type		_ZN40_INTERNAL_6225b412_4_k_cu_2a717536_343194cuda3std3__48in_placeE,@object
	.size		_ZN40_INTERNAL_6225b412_4_k_cu_2a717536_343194cuda3std3__48in_placeE,(_ZN40_INTERNAL_6225b412_4_k_cu_2a717536_343194cuda3std6ranges3__45__cpo9iter_moveE - _ZN40_INTERNAL_6225b412_4_k_cu_2a717536_343194cuda3std3__48in_placeE)
_ZN40_INTERNAL_6225b412_4_k_cu_2a717536_343194cuda3std3__48in_placeE:
	.zero		1
	.type		_ZN40_INTERNAL_6225b412_4_k_cu_2a717536_343194cuda3std6ranges3__45__cpo9iter_moveE,@object
	.size		_ZN40_INTERNAL_6225b412_4_k_cu_2a717536_343194cuda3std6ranges3__45__cpo9iter_moveE,(_ZN40_INTERNAL_6225b412_4_k_cu_2a717536_343194cuda3std3__45__cpo5beginE - _ZN40_INTERNAL_6225b412_4_k_cu_2a717536_343194cuda3std6ranges3__45__cpo9iter_moveE)
_ZN40_INTERNAL_6225b412_4_k_cu_2a717536_343194cuda3std6ranges3__45__cpo9iter_moveE:
	.zero		1
	.type		_ZN40_INTERNAL_6225b412_4_k_cu_2a717536_343194cuda3std3__45__cpo5beginE,@object
	.size		_ZN40_INTERNAL_6225b412_4_k_cu_2a717536_343194cuda3std3__45__cpo5beginE,(_ZN40_INTERNAL_6225b412_4_k_cu_2a717536_343194cuda3std3__442_GLOBAL__N__6225b412_4_k_cu_2a717536_343196ignoreE - _ZN40_INTERNAL_6225b412_4_k_cu_2a717536_343194cuda3std3__45__cpo5beginE)
_ZN40_INTERNAL_6225b412_4_k_cu_2a717536_343194cuda3std3__45__cpo5beginE:
	.zero		1
	.type		_ZN40_INTERNAL_6225b412_4_k_cu_2a717536_343194cuda3std3__442_GLOBAL__N__6225b412_4_k_cu_2a717536_343196ignoreE,@object
	.size		_ZN40_INTERNAL_6225b412_4_k_cu_2a717536_343194cuda3std3__442_GLOBAL__N__6225b412_4_k_cu_2a717536_343196ignoreE,(_ZN40_INTERNAL_6225b412_4_k_cu_2a717536_343194cute7productE - _ZN40_INTERNAL_6225b412_4_k_cu_2a717536_343194cuda3std3__442_GLOBAL__N__6225b412_4_k_cu_2a717536_343196ignoreE)
_ZN40_INTERNAL_6225b412_4_k_cu_2a717536_343194cuda3std3__442_GLOBAL__N__6225b412_4_k_cu_2a717536_343196ignoreE:
	.zero		1
	.type		_ZN40_INTERNAL_6225b412_4_k_cu_2a717536_343194cute7productE,@object
	.size		_ZN40_INTERNAL_6225b412_4_k_cu_2a717536_343194cute7productE,(_ZN40_INTERNAL_6225b412_4_k_cu_2a717536_343194cuda3std3__45__cpo3endE - _ZN40_INTERNAL_6225b412_4_k_cu_2a717536_343194cute7productE)
_ZN40_INTERNAL_6225b412_4_k_cu_2a717536_343194cute7productE:
	.zero		1
	.type		_ZN40_INTERNAL_6225b412_4_k_cu_2a717536_343194cuda3std3__45__cpo3endE,@object
	.size		_ZN40_INTERNAL_6225b412_4_k_cu_2a717536_343194cuda3std3__45__cpo3endE,(_ZN40_INTERNAL_6225b412_4_k_cu_2a717536_343194cuda3std3__419piecewise_constructE - _ZN40_INTERNAL_6225b412_4_k_cu_2a717536_343194cuda3std3__45__cpo3endE)
_ZN40_INTERNAL_6225b412_4_k_cu_2a717536_343194cuda3std3__45__cpo3endE:
	.zero		1
	.type		_ZN40_INTERNAL_6225b412_4_k_cu_2a717536_343194cuda3std3__419piecewise_constructE,@object
	.size		_ZN40_INTERNAL_6225b412_4_k_cu_2a717536_343194cuda3std3__419piecewise_constructE,(_ZN40_INTERNAL_6225b412_4_k_cu_2a717536_343194cuda3std3__45__cpo4cendE - _ZN40_INTERNAL_6225b412_4_k_cu_2a717536_343194cuda3std3__419piecewise_constructE)
_ZN40_INTERNAL_6225b412_4_k_cu_2a717536_343194cuda3std3__419piecewise_constructE:
	.zero		1
	.type		_ZN40_INTERNAL_6225b412_4_k_cu_2a717536_343194cuda3std3__45__cpo4cendE,@object
	.size		_ZN40_INTERNAL_6225b412_4_k_cu_2a717536_343194cuda3std3__45__cpo4cendE,(_ZN40_INTERNAL_6225b412_4_k_cu_2a717536_343194cuda3std6ranges3__45__cpo4swapE - _ZN40_INTERNAL_6225b412_4_k_cu_2a717536_343194cuda3std3__45__cpo4cendE)
_ZN40_INTERNAL_6225b412_4_k_cu_2a717536_343194cuda3std3__45__cpo4cendE:
	.zero		1
	.type		_ZN40_INTERNAL_6225b412_4_k_cu_2a717536_343194cuda3std6ranges3__45__cpo4swapE,@object
	.size		_ZN40_INTERNAL_6225b412_4_k_cu_2a717536_343194cuda3std6ranges3__45__cpo4swapE,(.L_9 - _ZN40_INTERNAL_6225b412_4_k_cu_2a717536_343194cuda3std6ranges3__45__cpo4swapE)
_ZN40_INTERNAL_6225b412_4_k_cu_2a717536_343194cuda3std6ranges3__45__cpo4swapE:
	.zero		1
.L_9:


//--------------------- .nv.constant0._ZN7cutlass13device_kernelINS_4gemm6kernel13GemmUniversalIN4cute5tupleIJiiiiEEENS1_10collective13CollectiveMmaINS1_39MainloopSm90TmaGmmaRmemAWarpSpecializedILi2ENS5_IJNS4_1CILi1EEESB_SB_EEENS1_35KernelTmaWarpSpecializedCooperativeEEENS5_IJNSA_ILi256EEENSA_ILi64EEESG_EEENS_10tfloat32_tENS5_IJlSB_lEEESI_NS5_IJSB_llEEENS4_8TiledMMAINS4_8MMA_AtomIJNS4_4SM904GMMA29MMA_64x64x8_F32TF32TF32_RS_TNILNSO_7ScaleInE1ELSQ_1EEEEEENS4_6LayoutINS5_IJNSA_ILi2EEESB_SB_EEENS5_IJSB_NSA_ILi0EEESW_EEEEENS5_IJNS4_10UnderscoreESZ_SZ_EEEEENS4_13SM90_TMA_LOADENS4_14ComposedLayoutINS4_7SwizzleILi3ELi4ELi3EEENS4_18smem_ptr_flag_bitsILi32EEENST_INS5_IJNSA_ILi8EEENSA_ILi32EEEEEENS5_IJS19_SB_EEEEEEEvNS4_8identityES12_NS13_INS14_ILi1ELi4ELi3EEES17_NST_INS5_IJS18_S18_EEENS5_IJSB_S18_EEEEEEENS4_9Copy_AtomIJNS4_39AutoVectorizingCopyWithAssumedAlignmentILi128EEESI_EEES1E_EENS_8epilogue10collective6detail29Sm90TmaWarpSpecializedAdapterINS1Q_15DefaultEpilogueISI_SJ_SJ_NS1P_6thread17LinearCombinationISI_Li1EffLNS1U_9ScaleType4KindE0ELNS_15FloatRoundStyleE2ESI_EENS1_15EpilogueDefaultEEEEEvvEEEEvNT_6ParamsE --------------------------
	.section	.nv.constant0._ZN7cutlass13device_kernelINS_4gemm6kernel13GemmUniversalIN4cute5tupleIJiiiiEEENS1_10collective13CollectiveMmaINS1_39MainloopSm90TmaGmmaRmemAWarpSpecializedILi2ENS5_IJNS4_1CILi1EEESB_SB_EEENS1_35KernelTmaWarpSpecializedCooperativeEEENS5_IJNSA_ILi256EEENSA_ILi64EEESG_EEENS_10tfloat32_tENS5_IJlSB_lEEESI_NS5_IJSB_llEEENS4_8TiledMMAINS4_8MMA_AtomIJNS4_4SM904GMMA29MMA_64x64x8_F32TF32TF32_RS_TNILNSO_7ScaleInE1ELSQ_1EEEEEENS4_6LayoutINS5_IJNSA_ILi2EEESB_SB_EEENS5_IJSB_NSA_ILi0EEESW_EEEEENS5_IJNS4_10UnderscoreESZ_SZ_EEEEENS4_13SM90_TMA_LOADENS4_14ComposedLayoutINS4_7SwizzleILi3ELi4ELi3EEENS4_18smem_ptr_flag_bitsILi32EEENST_INS5_IJNSA_ILi8EEENSA_ILi32EEEEEENS5_IJS19_SB_EEEEEEEvNS4_8identityES12_NS13_INS14_ILi1ELi4ELi3EEES17_NST_INS5_IJS18_S18_EEENS5_IJSB_S18_EEEEEEENS4_9Copy_AtomIJNS4_39AutoVectorizingCopyWithAssumedAlignmentILi128EEESI_EEES1E_EENS_8epilogue10collective6detail29Sm90TmaWarpSpecializedAdapterINS1Q_15DefaultEpilogueISI_SJ_SJ_NS1P_6thread17LinearCombinationISI_Li1EffLNS1U_9ScaleType4KindE0ELNS_15FloatRoundStyleE2ESI_EENS1_15EpilogueDefaultEEEEEvvEEEEvNT_6ParamsE,"a",@progbits
	.sectionflags	@""
	.align	4
.nv.constant0._ZN7cutlass13device_kernelINS_4gemm6kernel13GemmUniversalIN4cute5tupleIJiiiiEEENS1_10collective13CollectiveMmaINS1_39MainloopSm90TmaGmmaRmemAWarpSpecializedILi2ENS5_IJNS4_1CILi1EEESB_SB_EEENS1_35KernelTmaWarpSpecializedCooperativeEEENS5_IJNSA_ILi256EEENSA_ILi64EEESG_EEENS_10tfloat32_tENS5_IJlSB_lEEESI_NS5_IJSB_llEEENS4_8TiledMMAINS4_8MMA_AtomIJNS4_4SM904GMMA29MMA_64x64x8_F32TF32TF32_RS_TNILNSO_7ScaleInE1ELSQ_1EEEEEENS4_6LayoutINS5_IJNSA_ILi2EEESB_SB_EEENS5_IJSB_NSA_ILi0EEESW_EEEEENS5_IJNS4_10UnderscoreESZ_SZ_EEEEENS4_13SM90_TMA_LOADENS4_14ComposedLayoutINS4_7SwizzleILi3ELi4ELi3EEENS4_18smem_ptr_flag_bitsILi32EEENST_INS5_IJNSA_ILi8EEENSA_ILi32EEEEEENS5_IJS19_SB_EEEEEEEvNS4_8identityES12_NS13_INS14_ILi1ELi4ELi3EEES17_NST_INS5_IJS18_S18_EEENS5_IJSB_S18_EEEEEEENS4_9Copy_AtomIJNS4_39AutoVectorizingCopyWithAssumedAlignmentILi128EEESI_EEES1E_EENS_8epilogue10collective6detail29Sm90TmaWarpSpecializedAdapterINS1Q_15DefaultEpilogueISI_SJ_SJ_NS1P_6thread17LinearCombinationISI_Li1EffLNS1U_9ScaleType4KindE0ELNS_15FloatRoundStyleE2ESI_EENS1_15EpilogueDefaultEEEEEvvEEEEvNT_6ParamsE:
	.zero		1664


//--------------------- SYMBOLS --------------------------

	.type		.nv.reservedSmem.offset0,@object
	.size		.nv.reservedSmem.offset0,0x4
	.type		__assertfail,@function
